//
// Generated by NVIDIA NVVM Compiler
//
// Compiler Build ID: CL-36424714
// Cuda compilation tools, release 13.0, V13.0.88
// Based on NVVM 20.0.0
//

.version 9.0
.target sm_100
.address_size 64

	// .globl	_Z8initRandP17curandStateXORWOWm
.global .align 4 .b8 precalc_xorwow_matrix[102400];
.global .align 4 .b8 precalc_xorwow_offset_matrix[102400];
.global .align 4 .b8 mrg32k3aM1[2304];
.global .align 4 .b8 mrg32k3aM2[2304];
.global .align 4 .b8 mrg32k3aM1SubSeq[2016];
.global .align 4 .b8 mrg32k3aM2SubSeq[2016];
.global .align 4 .b8 mrg32k3aM1Seq[2304];
.global .align 4 .b8 mrg32k3aM2Seq[2304];
.const .align 8 .b8 __cr_lgamma_table[72];

.visible .entry _Z8initRandP17curandStateXORWOWm(
	.param .u64 .ptr .align 1 _Z8initRandP17curandStateXORWOWm_param_0,
	.param .u64 _Z8initRandP17curandStateXORWOWm_param_1
)
{
	.reg .pred 	%p<25>;
	.reg .b32 	%r<413>;
	.reg .b64 	%rd<19>;

	ld.param.u64 	%rd8, [_Z8initRandP17curandStateXORWOWm_param_0];
	ld.param.u64 	%rd9, [_Z8initRandP17curandStateXORWOWm_param_1];
	mov.u32 	%r183, %ctaid.x;
	mov.u32 	%r184, %ntid.x;
	mov.u32 	%r185, %tid.x;
	mad.lo.s32 	%r1, %r183, %r184, %r185;
	setp.gt.s32 	%p1, %r1, 511;
	@%p1 bra 	$L__BB0_44;
	cvta.to.global.u64 	%rd10, %rd8;
	cvt.s64.s32 	%rd18, %r1;
	mul.wide.s32 	%rd11, %r1, 48;
	add.s64 	%rd2, %rd10, %rd11;
	cvt.u32.u64 	%r186, %rd9;
	xor.b32  	%r187, %r186, -1429050551;
	mul.lo.s32 	%r188, %r187, 1099087573;
	{ .reg .b32 tmp; mov.b64 {tmp, %r189}, %rd9; }
	xor.b32  	%r190, %r189, -136515619;
	mul.lo.s32 	%r191, %r190, -1703105765;
	add.s32 	%r192, %r188, %r191;
	add.s32 	%r193, %r192, 6615241;
	add.s32 	%r194, %r188, 123456789;
	st.global.v2.u32 	[%rd2], {%r193, %r194};
	xor.b32  	%r195, %r188, 362436069;
	add.s32 	%r196, %r191, 521288629;
	st.global.v2.u32 	[%rd2+8], {%r195, %r196};
	xor.b32  	%r197, %r191, 88675123;
	add.s32 	%r198, %r188, 5783321;
	st.global.v2.u32 	[%rd2+16], {%r197, %r198};
	setp.eq.s32 	%p2, %r1, 0;
	@%p2 bra 	$L__BB0_43;
	mov.b32 	%r319, 0;
$L__BB0_3:
	and.b64  	%rd4, %rd18, 3;
	setp.eq.s64 	%p3, %rd4, 0;
	@%p3 bra 	$L__BB0_42;
	mul.wide.u32 	%rd12, %r319, 3200;
	mov.u64 	%rd13, precalc_xorwow_matrix;
	add.s64 	%rd5, %rd13, %rd12;
	cvt.u32.u64 	%r3, %rd4;
	mov.b32 	%r320, 0;
$L__BB0_5:
	mov.b32 	%r333, 0;
	mov.u32 	%r334, %r333;
	mov.u32 	%r335, %r333;
	mov.u32 	%r336, %r333;
	mov.u32 	%r337, %r333;
	mov.u32 	%r326, %r333;
$L__BB0_6:
	mul.wide.u32 	%rd14, %r326, 4;
	add.s64 	%rd15, %rd2, %rd14;
	ld.global.u32 	%r11, [%rd15+4];
	shl.b32 	%r12, %r326, 5;
	mov.b32 	%r332, 0;
$L__BB0_7:
	.pragma "nounroll";
	shr.u32 	%r203, %r11, %r332;
	and.b32  	%r204, %r203, 1;
	setp.eq.b32 	%p4, %r204, 1;
	not.pred 	%p5, %p4;
	add.s32 	%r205, %r12, %r332;
	mul.lo.s32 	%r206, %r205, 5;
	mul.wide.u32 	%rd16, %r206, 4;
	add.s64 	%rd6, %rd5, %rd16;
	@%p5 bra 	$L__BB0_9;
	ld.global.u32 	%r207, [%rd6];
	xor.b32  	%r337, %r337, %r207;
	ld.global.u32 	%r208, [%rd6+4];
	xor.b32  	%r336, %r336, %r208;
	ld.global.u32 	%r209, [%rd6+8];
	xor.b32  	%r335, %r335, %r209;
	ld.global.u32 	%r210, [%rd6+12];
	xor.b32  	%r334, %r334, %r210;
	ld.global.u32 	%r211, [%rd6+16];
	xor.b32  	%r333, %r333, %r211;
$L__BB0_9:
	and.b32  	%r213, %r203, 2;
	setp.eq.s32 	%p6, %r213, 0;
	@%p6 bra 	$L__BB0_11;
	ld.global.u32 	%r214, [%rd6+20];
	xor.b32  	%r337, %r337, %r214;
	ld.global.u32 	%r215, [%rd6+24];
	xor.b32  	%r336, %r336, %r215;
	ld.global.u32 	%r216, [%rd6+28];
	xor.b32  	%r335, %r335, %r216;
	ld.global.u32 	%r217, [%rd6+32];
	xor.b32  	%r334, %r334, %r217;
	ld.global.u32 	%r218, [%rd6+36];
	xor.b32  	%r333, %r333, %r218;
$L__BB0_11:
	and.b32  	%r220, %r203, 4;
	setp.eq.s32 	%p7, %r220, 0;
	@%p7 bra 	$L__BB0_13;
	ld.global.u32 	%r221, [%rd6+40];
	xor.b32  	%r337, %r337, %r221;
	ld.global.u32 	%r222, [%rd6+44];
	xor.b32  	%r336, %r336, %r222;
	ld.global.u32 	%r223, [%rd6+48];
	xor.b32  	%r335, %r335, %r223;
	ld.global.u32 	%r224, [%rd6+52];
	xor.b32  	%r334, %r334, %r224;
	ld.global.u32 	%r225, [%rd6+56];
	xor.b32  	%r333, %r333, %r225;
$L__BB0_13:
	and.b32  	%r227, %r203, 8;
	setp.eq.s32 	%p8, %r227, 0;
	@%p8 bra 	$L__BB0_15;
	ld.global.u32 	%r228, [%rd6+60];
	xor.b32  	%r337, %r337, %r228;
	ld.global.u32 	%r229, [%rd6+64];
	xor.b32  	%r336, %r336, %r229;
	ld.global.u32 	%r230, [%rd6+68];
	xor.b32  	%r335, %r335, %r230;
	ld.global.u32 	%r231, [%rd6+72];
	xor.b32  	%r334, %r334, %r231;
	ld.global.u32 	%r232, [%rd6+76];
	xor.b32  	%r333, %r333, %r232;
$L__BB0_15:
	and.b32  	%r234, %r203, 16;
	setp.eq.s32 	%p9, %r234, 0;
	@%p9 bra 	$L__BB0_17;
	ld.global.u32 	%r235, [%rd6+80];
	xor.b32  	%r337, %r337, %r235;
	ld.global.u32 	%r236, [%rd6+84];
	xor.b32  	%r336, %r336, %r236;
	ld.global.u32 	%r237, [%rd6+88];
	xor.b32  	%r335, %r335, %r237;
	ld.global.u32 	%r238, [%rd6+92];
	xor.b32  	%r334, %r334, %r238;
	ld.global.u32 	%r239, [%rd6+96];
	xor.b32  	%r333, %r333, %r239;
$L__BB0_17:
	and.b32  	%r241, %r203, 32;
	setp.eq.s32 	%p10, %r241, 0;
	@%p10 bra 	$L__BB0_19;
	ld.global.u32 	%r242, [%rd6+100];
	xor.b32  	%r337, %r337, %r242;
	ld.global.u32 	%r243, [%rd6+104];
	xor.b32  	%r336, %r336, %r243;
	ld.global.u32 	%r244, [%rd6+108];
	xor.b32  	%r335, %r335, %r244;
	ld.global.u32 	%r245, [%rd6+112];
	xor.b32  	%r334, %r334, %r245;
	ld.global.u32 	%r246, [%rd6+116];
	xor.b32  	%r333, %r333, %r246;
$L__BB0_19:
	and.b32  	%r248, %r203, 64;
	setp.eq.s32 	%p11, %r248, 0;
	@%p11 bra 	$L__BB0_21;
	ld.global.u32 	%r249, [%rd6+120];
	xor.b32  	%r337, %r337, %r249;
	ld.global.u32 	%r250, [%rd6+124];
	xor.b32  	%r336, %r336, %r250;
	ld.global.u32 	%r251, [%rd6+128];
	xor.b32  	%r335, %r335, %r251;
	ld.global.u32 	%r252, [%rd6+132];
	xor.b32  	%r334, %r334, %r252;
	ld.global.u32 	%r253, [%rd6+136];
	xor.b32  	%r333, %r333, %r253;
$L__BB0_21:
	and.b32  	%r255, %r203, 128;
	setp.eq.s32 	%p12, %r255, 0;
	@%p12 bra 	$L__BB0_23;
	ld.global.u32 	%r256, [%rd6+140];
	xor.b32  	%r337, %r337, %r256;
	ld.global.u32 	%r257, [%rd6+144];
	xor.b32  	%r336, %r336, %r257;
	ld.global.u32 	%r258, [%rd6+148];
	xor.b32  	%r335, %r335, %r258;
	ld.global.u32 	%r259, [%rd6+152];
	xor.b32  	%r334, %r334, %r259;
	ld.global.u32 	%r260, [%rd6+156];
	xor.b32  	%r333, %r333, %r260;
$L__BB0_23:
	and.b32  	%r262, %r203, 256;
	setp.eq.s32 	%p13, %r262, 0;
	@%p13 bra 	$L__BB0_25;
	ld.global.u32 	%r263, [%rd6+160];
	xor.b32  	%r337, %r337, %r263;
	ld.global.u32 	%r264, [%rd6+164];
	xor.b32  	%r336, %r336, %r264;
	ld.global.u32 	%r265, [%rd6+168];
	xor.b32  	%r335, %r335, %r265;
	ld.global.u32 	%r266, [%rd6+172];
	xor.b32  	%r334, %r334, %r266;
	ld.global.u32 	%r267, [%rd6+176];
	xor.b32  	%r333, %r333, %r267;
$L__BB0_25:
	and.b32  	%r269, %r203, 512;
	setp.eq.s32 	%p14, %r269, 0;
	@%p14 bra 	$L__BB0_27;
	ld.global.u32 	%r270, [%rd6+180];
	xor.b32  	%r337, %r337, %r270;
	ld.global.u32 	%r271, [%rd6+184];
	xor.b32  	%r336, %r336, %r271;
	ld.global.u32 	%r272, [%rd6+188];
	xor.b32  	%r335, %r335, %r272;
	ld.global.u32 	%r273, [%rd6+192];
	xor.b32  	%r334, %r334, %r273;
	ld.global.u32 	%r274, [%rd6+196];
	xor.b32  	%r333, %r333, %r274;
$L__BB0_27:
	and.b32  	%r276, %r203, 1024;
	setp.eq.s32 	%p15, %r276, 0;
	@%p15 bra 	$L__BB0_29;
	ld.global.u32 	%r277, [%rd6+200];
	xor.b32  	%r337, %r337, %r277;
	ld.global.u32 	%r278, [%rd6+204];
	xor.b32  	%r336, %r336, %r278;
	ld.global.u32 	%r279, [%rd6+208];
	xor.b32  	%r335, %r335, %r279;
	ld.global.u32 	%r280, [%rd6+212];
	xor.b32  	%r334, %r334, %r280;
	ld.global.u32 	%r281, [%rd6+216];
	xor.b32  	%r333, %r333, %r281;
$L__BB0_29:
	and.b32  	%r283, %r203, 2048;
	setp.eq.s32 	%p16, %r283, 0;
	@%p16 bra 	$L__BB0_31;
	ld.global.u32 	%r284, [%rd6+220];
	xor.b32  	%r337, %r337, %r284;
	ld.global.u32 	%r285, [%rd6+224];
	xor.b32  	%r336, %r336, %r285;
	ld.global.u32 	%r286, [%rd6+228];
	xor.b32  	%r335, %r335, %r286;
	ld.global.u32 	%r287, [%rd6+232];
	xor.b32  	%r334, %r334, %r287;
	ld.global.u32 	%r288, [%rd6+236];
	xor.b32  	%r333, %r333, %r288;
$L__BB0_31:
	and.b32  	%r290, %r203, 4096;
	setp.eq.s32 	%p17, %r290, 0;
	@%p17 bra 	$L__BB0_33;
	ld.global.u32 	%r291, [%rd6+240];
	xor.b32  	%r337, %r337, %r291;
	ld.global.u32 	%r292, [%rd6+244];
	xor.b32  	%r336, %r336, %r292;
	ld.global.u32 	%r293, [%rd6+248];
	xor.b32  	%r335, %r335, %r293;
	ld.global.u32 	%r294, [%rd6+252];
	xor.b32  	%r334, %r334, %r294;
	ld.global.u32 	%r295, [%rd6+256];
	xor.b32  	%r333, %r333, %r295;
$L__BB0_33:
	and.b32  	%r297, %r203, 8192;
	setp.eq.s32 	%p18, %r297, 0;
	@%p18 bra 	$L__BB0_35;
	ld.global.u32 	%r298, [%rd6+260];
	xor.b32  	%r337, %r337, %r298;
	ld.global.u32 	%r299, [%rd6+264];
	xor.b32  	%r336, %r336, %r299;
	ld.global.u32 	%r300, [%rd6+268];
	xor.b32  	%r335, %r335, %r300;
	ld.global.u32 	%r301, [%rd6+272];
	xor.b32  	%r334, %r334, %r301;
	ld.global.u32 	%r302, [%rd6+276];
	xor.b32  	%r333, %r333, %r302;
$L__BB0_35:
	and.b32  	%r304, %r203, 16384;
	setp.eq.s32 	%p19, %r304, 0;
	@%p19 bra 	$L__BB0_37;
	ld.global.u32 	%r305, [%rd6+280];
	xor.b32  	%r337, %r337, %r305;
	ld.global.u32 	%r306, [%rd6+284];
	xor.b32  	%r336, %r336, %r306;
	ld.global.u32 	%r307, [%rd6+288];
	xor.b32  	%r335, %r335, %r307;
	ld.global.u32 	%r308, [%rd6+292];
	xor.b32  	%r334, %r334, %r308;
	ld.global.u32 	%r309, [%rd6+296];
	xor.b32  	%r333, %r333, %r309;
$L__BB0_37:
	and.b32  	%r311, %r203, 32768;
	setp.eq.s32 	%p20, %r311, 0;
	@%p20 bra 	$L__BB0_39;
	ld.global.u32 	%r312, [%rd6+300];
	xor.b32  	%r337, %r337, %r312;
	ld.global.u32 	%r313, [%rd6+304];
	xor.b32  	%r336, %r336, %r313;
	ld.global.u32 	%r314, [%rd6+308];
	xor.b32  	%r335, %r335, %r314;
	ld.global.u32 	%r315, [%rd6+312];
	xor.b32  	%r334, %r334, %r315;
	ld.global.u32 	%r316, [%rd6+316];
	xor.b32  	%r333, %r333, %r316;
$L__BB0_39:
	add.s32 	%r332, %r332, 16;
	setp.ne.s32 	%p21, %r332, 32;
	@%p21 bra 	$L__BB0_7;
	mad.lo.s32 	%r317, %r326, -31, %r12;
	add.s32 	%r326, %r317, 1;
	setp.ne.s32 	%p22, %r326, 5;
	@%p22 bra 	$L__BB0_6;
	st.global.u32 	[%rd2+4], %r337;
	st.global.u32 	[%rd2+8], %r336;
	st.global.u32 	[%rd2+12], %r335;
	st.global.u32 	[%rd2+16], %r334;
	st.global.u32 	[%rd2+20], %r333;
	add.s32 	%r320, %r320, 1;
	setp.lt.u32 	%p23, %r320, %r3;
	@%p23 bra 	$L__BB0_5;
$L__BB0_42:
	shr.u64 	%rd7, %rd18, 2;
	add.s32 	%r319, %r319, 1;
	setp.gt.u64 	%p24, %rd18, 3;
	mov.u64 	%rd18, %rd7;
	@%p24 bra 	$L__BB0_3;
$L__BB0_43:
	mov.b32 	%r318, 0;
	st.global.v2.u32 	[%rd2+24], {%r318, %r318};
	st.global.u32 	[%rd2+32], %r318;
	mov.b64 	%rd17, 0;
	st.global.u64 	[%rd2+40], %rd17;
$L__BB0_44:
	ret;

}
	// .globl	_Z14initPopulationPfP17curandStateXORWOW
.visible .entry _Z14initPopulationPfP17curandStateXORWOW(
	.param .u64 .ptr .align 1 _Z14initPopulationPfP17curandStateXORWOW_param_0,
	.param .u64 .ptr .align 1 _Z14initPopulationPfP17curandStateXORWOW_param_1
)
{
	.reg .pred 	%p<2>;
	.reg .b32 	%r<66>;
	.reg .b32 	%f<13>;
	.reg .b64 	%rd<9>;

	ld.param.u64 	%rd1, [_Z14initPopulationPfP17curandStateXORWOW_param_0];
	ld.param.u64 	%rd2, [_Z14initPopulationPfP17curandStateXORWOW_param_1];
	mov.u32 	%r2, %ctaid.x;
	mov.u32 	%r3, %ntid.x;
	mov.u32 	%r4, %tid.x;
	mad.lo.s32 	%r1, %r2, %r3, %r4;
	setp.gt.s32 	%p1, %r1, 511;
	@%p1 bra 	$L__BB1_2;
	cvta.to.global.u64 	%rd3, %rd1;
	cvta.to.global.u64 	%rd4, %rd2;
	mul.wide.s32 	%rd5, %r1, 48;
	add.s64 	%rd6, %rd4, %rd5;
	shl.b32 	%r5, %r1, 2;
	ld.global.v2.u32 	{%r6, %r7}, [%rd6];
	shr.u32 	%r8, %r7, 2;
	xor.b32  	%r9, %r8, %r7;
	ld.global.v2.u32 	{%r10, %r11}, [%rd6+8];
	ld.global.v2.u32 	{%r12, %r13}, [%rd6+16];
	st.global.v2.u32 	[%rd6+8], {%r11, %r12};
	shl.b32 	%r14, %r13, 4;
	shl.b32 	%r15, %r9, 1;
	xor.b32  	%r16, %r15, %r14;
	xor.b32  	%r17, %r16, %r9;
	xor.b32  	%r18, %r17, %r13;
	st.global.v2.u32 	[%rd6+16], {%r13, %r18};
	add.s32 	%r19, %r6, 362437;
	st.global.v2.u32 	[%rd6], {%r19, %r10};
	add.s32 	%r20, %r18, %r19;
	cvt.rn.f32.u32 	%f1, %r20;
	fma.rn.f32 	%f2, %f1, 0f2F800000, 0f2F000000;
	mul.f32 	%f3, %f2, 0f41200000;
	mul.wide.s32 	%rd7, %r5, 4;
	add.s64 	%rd8, %rd3, %rd7;
	st.global.f32 	[%rd8], %f3;
	ld.global.v2.u32 	{%r21, %r22}, [%rd6];
	shr.u32 	%r23, %r22, 2;
	xor.b32  	%r24, %r23, %r22;
	ld.global.v2.u32 	{%r25, %r26}, [%rd6+8];
	ld.global.v2.u32 	{%r27, %r28}, [%rd6+16];
	st.global.v2.u32 	[%rd6+8], {%r26, %r27};
	shl.b32 	%r29, %r28, 4;
	shl.b32 	%r30, %r24, 1;
	xor.b32  	%r31, %r30, %r29;
	xor.b32  	%r32, %r31, %r24;
	xor.b32  	%r33, %r32, %r28;
	st.global.v2.u32 	[%rd6+16], {%r28, %r33};
	add.s32 	%r34, %r21, 362437;
	st.global.v2.u32 	[%rd6], {%r34, %r25};
	add.s32 	%r35, %r33, %r34;
	cvt.rn.f32.u32 	%f4, %r35;
	fma.rn.f32 	%f5, %f4, 0f2F800000, 0f2F000000;
	mul.f32 	%f6, %f5, 0f41200000;
	st.global.f32 	[%rd8+4], %f6;
	ld.global.v2.u32 	{%r36, %r37}, [%rd6];
	shr.u32 	%r38, %r37, 2;
	xor.b32  	%r39, %r38, %r37;
	ld.global.v2.u32 	{%r40, %r41}, [%rd6+8];
	ld.global.v2.u32 	{%r42, %r43}, [%rd6+16];
	st.global.v2.u32 	[%rd6+8], {%r41, %r42};
	shl.b32 	%r44, %r43, 4;
	shl.b32 	%r45, %r39, 1;
	xor.b32  	%r46, %r45, %r44;
	xor.b32  	%r47, %r46, %r39;
	xor.b32  	%r48, %r47, %r43;
	st.global.v2.u32 	[%rd6+16], {%r43, %r48};
	add.s32 	%r49, %r36, 362437;
	st.global.v2.u32 	[%rd6], {%r49, %r40};
	add.s32 	%r50, %r48, %r49;
	cvt.rn.f32.u32 	%f7, %r50;
	fma.rn.f32 	%f8, %f7, 0f2F800000, 0f2F000000;
	mul.f32 	%f9, %f8, 0f41200000;
	st.global.f32 	[%rd8+8], %f9;
	ld.global.v2.u32 	{%r51, %r52}, [%rd6];
	shr.u32 	%r53, %r52, 2;
	xor.b32  	%r54, %r53, %r52;
	ld.global.v2.u32 	{%r55, %r56}, [%rd6+8];
	ld.global.v2.u32 	{%r57, %r58}, [%rd6+16];
	st.global.v2.u32 	[%rd6+8], {%r56, %r57};
	shl.b32 	%r59, %r58, 4;
	shl.b32 	%r60, %r54, 1;
	xor.b32  	%r61, %r60, %r59;
	xor.b32  	%r62, %r61, %r54;
	xor.b32  	%r63, %r62, %r58;
	st.global.v2.u32 	[%rd6+16], {%r58, %r63};
	add.s32 	%r64, %r51, 362437;
	st.global.v2.u32 	[%rd6], {%r64, %r55};
	add.s32 	%r65, %r63, %r64;
	cvt.rn.f32.u32 	%f10, %r65;
	fma.rn.f32 	%f11, %f10, 0f2F800000, 0f2F000000;
	mul.f32 	%f12, %f11, 0f41200000;
	st.global.f32 	[%rd8+12], %f12;
$L__BB1_2:
	ret;

}
	// .globl	_Z15evaluateFitnessPfS_S_
.visible .entry _Z15evaluateFitnessPfS_S_(
	.param .u64 .ptr .align 1 _Z15evaluateFitnessPfS_S__param_0,
	.param .u64 .ptr .align 1 _Z15evaluateFitnessPfS_S__param_1,
	.param .u64 .ptr .align 1 _Z15evaluateFitnessPfS_S__param_2
)
{
	.reg .pred 	%p<2>;
	.reg .b32 	%r<6>;
	.reg .b32 	%f<17>;
	.reg .b64 	%rd<11>;

	ld.param.u64 	%rd1, [_Z15evaluateFitnessPfS_S__param_0];
	ld.param.u64 	%rd2, [_Z15evaluateFitnessPfS_S__param_1];
	ld.param.u64 	%rd3, [_Z15evaluateFitnessPfS_S__param_2];
	mov.u32 	%r2, %ctaid.x;
	mov.u32 	%r3, %ntid.x;
	mov.u32 	%r4, %tid.x;
	mad.lo.s32 	%r1, %r2, %r3, %r4;
	setp.gt.s32 	%p1, %r1, 511;
	@%p1 bra 	$L__BB2_2;
	cvta.to.global.u64 	%rd4, %rd2;
	cvta.to.global.u64 	%rd5, %rd3;
	shl.b32 	%r5, %r1, 2;
	cvta.to.global.u64 	%rd6, %rd1;
	mul.wide.s32 	%rd7, %r5, 4;
	add.s64 	%rd8, %rd6, %rd7;
	ld.global.f32 	%f1, [%rd8];
	ld.global.f32 	%f2, [%rd5];
	sub.f32 	%f3, %f1, %f2;
	fma.rn.f32 	%f4, %f3, %f3, 0f00000000;
	ld.global.f32 	%f5, [%rd8+4];
	ld.global.f32 	%f6, [%rd5+4];
	sub.f32 	%f7, %f5, %f6;
	fma.rn.f32 	%f8, %f7, %f7, %f4;
	ld.global.f32 	%f9, [%rd8+8];
	ld.global.f32 	%f10, [%rd5+8];
	sub.f32 	%f11, %f9, %f10;
	fma.rn.f32 	%f12, %f11, %f11, %f8;
	ld.global.f32 	%f13, [%rd8+12];
	ld.global.f32 	%f14, [%rd5+12];
	sub.f32 	%f15, %f13, %f14;
	fma.rn.f32 	%f16, %f15, %f15, %f12;
	mul.wide.s32 	%rd9, %r1, 4;
	add.s64 	%rd10, %rd4, %rd9;
	st.global.f32 	[%rd10], %f16;
$L__BB2_2:
	ret;

}
	// .globl	_Z15crossoverKernelPfS_S_P17curandStateXORWOW
.visible .entry _Z15crossoverKernelPfS_S_P17curandStateXORWOW(
	.param .u64 .ptr .align 1 _Z15crossoverKernelPfS_S_P17curandStateXORWOW_param_0,
	.param .u64 .ptr .align 1 _Z15crossoverKernelPfS_S_P17curandStateXORWOW_param_1,
	.param .u64 .ptr .align 1 _Z15crossoverKernelPfS_S_P17curandStateXORWOW_param_2,
	.param .u64 .ptr .align 1 _Z15crossoverKernelPfS_S_P17curandStateXORWOW_param_3
)
{
	.reg .pred 	%p<7>;
	.reg .b32 	%r<74>;
	.reg .b32 	%f<9>;
	.reg .b64 	%rd<35>;

	ld.param.u64 	%rd2, [_Z15crossoverKernelPfS_S_P17curandStateXORWOW_param_1];
	ld.param.u64 	%rd4, [_Z15crossoverKernelPfS_S_P17curandStateXORWOW_param_3];
	mov.u32 	%r2, %ctaid.x;
	mov.u32 	%r3, %ntid.x;
	mov.u32 	%r4, %tid.x;
	mad.lo.s32 	%r1, %r2, %r3, %r4;
	setp.gt.s32 	%p1, %r1, 511;
	@%p1 bra 	$L__BB3_2;
	ld.param.u64 	%rd34, [_Z15crossoverKernelPfS_S_P17curandStateXORWOW_param_2];
	ld.param.u64 	%rd33, [_Z15crossoverKernelPfS_S_P17curandStateXORWOW_param_0];
	cvta.to.global.u64 	%rd5, %rd33;
	cvta.to.global.u64 	%rd6, %rd2;
	cvta.to.global.u64 	%rd7, %rd4;
	cvta.to.global.u64 	%rd8, %rd34;
	mul.wide.s32 	%rd9, %r1, 48;
	add.s64 	%rd10, %rd7, %rd9;
	ld.global.v2.u32 	{%r5, %r6}, [%rd10];
	shr.u32 	%r7, %r6, 2;
	xor.b32  	%r8, %r7, %r6;
	ld.global.v2.u32 	{%r9, %r10}, [%rd10+8];
	ld.global.v2.u32 	{%r11, %r12}, [%rd10+16];
	shl.b32 	%r13, %r12, 4;
	shl.b32 	%r14, %r8, 1;
	xor.b32  	%r15, %r14, %r13;
	xor.b32  	%r16, %r15, %r8;
	xor.b32  	%r17, %r16, %r12;
	add.s32 	%r18, %r5, %r17;
	add.s32 	%r19, %r18, 453;
	shr.u32 	%r20, %r9, 2;
	xor.b32  	%r21, %r20, %r9;
	st.global.v2.u32 	[%rd10+8], {%r11, %r12};
	shl.b32 	%r22, %r17, 4;
	shl.b32 	%r23, %r21, 1;
	xor.b32  	%r24, %r23, %r22;
	xor.b32  	%r25, %r24, %r21;
	xor.b32  	%r26, %r25, %r17;
	st.global.v2.u32 	[%rd10+16], {%r17, %r26};
	add.s32 	%r27, %r5, 724874;
	st.global.v2.u32 	[%rd10], {%r27, %r10};
	add.s32 	%r28, %r26, %r27;
	shl.b32 	%r29, %r19, 2;
	cvt.u64.u32 	%rd11, %r29;
	and.b64  	%rd12, %rd11, 2044;
	add.s64 	%rd13, %rd8, %rd12;
	ld.global.f32 	%f1, [%rd13];
	shl.b32 	%r30, %r28, 2;
	cvt.u64.u32 	%rd14, %r30;
	and.b64  	%rd15, %rd14, 2044;
	add.s64 	%rd16, %rd8, %rd15;
	ld.global.f32 	%f2, [%rd16];
	setp.lt.f32 	%p2, %f1, %f2;
	selp.b32 	%r31, %r19, %r28, %p2;
	and.b32  	%r32, %r31, 511;
	shr.u32 	%r33, %r10, 2;
	xor.b32  	%r34, %r33, %r10;
	shl.b32 	%r35, %r26, 4;
	shl.b32 	%r36, %r34, 1;
	xor.b32  	%r37, %r36, %r35;
	xor.b32  	%r38, %r37, %r34;
	xor.b32  	%r39, %r38, %r26;
	add.s32 	%r40, %r5, %r39;
	add.s32 	%r41, %r40, 335;
	shr.u32 	%r42, %r11, 2;
	xor.b32  	%r43, %r42, %r11;
	st.global.v2.u32 	[%rd10+8], {%r17, %r26};
	shl.b32 	%r44, %r39, 4;
	shl.b32 	%r45, %r43, 1;
	xor.b32  	%r46, %r45, %r44;
	xor.b32  	%r47, %r46, %r43;
	xor.b32  	%r48, %r47, %r39;
	st.global.v2.u32 	[%rd10+16], {%r39, %r48};
	add.s32 	%r49, %r5, 1449748;
	st.global.v2.u32 	[%rd10], {%r49, %r12};
	add.s32 	%r50, %r48, %r49;
	shl.b32 	%r51, %r41, 2;
	cvt.u64.u32 	%rd17, %r51;
	and.b64  	%rd18, %rd17, 2044;
	add.s64 	%rd19, %rd8, %rd18;
	ld.global.f32 	%f3, [%rd19];
	shl.b32 	%r52, %r50, 2;
	cvt.u64.u32 	%rd20, %r52;
	and.b64  	%rd21, %rd20, 2044;
	add.s64 	%rd22, %rd8, %rd21;
	ld.global.f32 	%f4, [%rd22];
	setp.lt.f32 	%p3, %f3, %f4;
	selp.b32 	%r53, %r41, %r50, %p3;
	and.b32  	%r54, %r53, 511;
	shr.u32 	%r55, %r12, 2;
	xor.b32  	%r56, %r55, %r12;
	st.global.v2.u32 	[%rd10+8], {%r26, %r39};
	shl.b32 	%r57, %r48, 4;
	shl.b32 	%r58, %r56, 1;
	xor.b32  	%r59, %r58, %r57;
	xor.b32  	%r60, %r59, %r56;
	xor.b32  	%r61, %r60, %r48;
	st.global.v2.u32 	[%rd10+16], {%r48, %r61};
	add.s32 	%r62, %r5, 1812185;
	st.global.v2.u32 	[%rd10], {%r62, %r17};
	add.s32 	%r63, %r61, %r62;
	shl.b32 	%r64, %r1, 2;
	and.b32  	%r65, %r63, 3;
	setp.eq.s32 	%p4, %r65, 0;
	selp.b32 	%r66, %r54, %r32, %p4;
	shl.b32 	%r67, %r66, 2;
	mul.wide.u32 	%rd23, %r67, 4;
	add.s64 	%rd24, %rd5, %rd23;
	ld.global.f32 	%f5, [%rd24];
	mul.wide.s32 	%rd25, %r64, 4;
	add.s64 	%rd26, %rd6, %rd25;
	st.global.f32 	[%rd26], %f5;
	setp.gt.u32 	%p5, %r65, 1;
	selp.b32 	%r68, %r32, %r54, %p5;
	shl.b32 	%r69, %r68, 2;
	mul.wide.u32 	%rd27, %r69, 4;
	add.s64 	%rd28, %rd5, %rd27;
	ld.global.f32 	%f6, [%rd28+4];
	st.global.f32 	[%rd26+4], %f6;
	setp.eq.s32 	%p6, %r65, 3;
	selp.b32 	%r70, %r32, %r54, %p6;
	shl.b32 	%r71, %r70, 2;
	mul.wide.u32 	%rd29, %r71, 4;
	add.s64 	%rd30, %rd5, %rd29;
	ld.global.f32 	%f7, [%rd30+8];
	st.global.f32 	[%rd26+8], %f7;
	shl.b32 	%r72, %r53, 2;
	and.b32  	%r73, %r72, 2044;
	mul.wide.u32 	%rd31, %r73, 4;
	add.s64 	%rd32, %rd5, %rd31;
	ld.global.f32 	%f8, [%rd32+12];
	st.global.f32 	[%rd26+12], %f8;
$L__BB3_2:
	ret;

}
	// .globl	_Z14mutationKernelPfP17curandStateXORWOW
.visible .entry _Z14mutationKernelPfP17curandStateXORWOW(
	.param .u64 .ptr .align 1 _Z14mutationKernelPfP17curandStateXORWOW_param_0,
	.param .u64 .ptr .align 1 _Z14mutationKernelPfP17curandStateXORWOW_param_1
)
{
	.reg .pred 	%p<8>;
	.reg .b32 	%r<58>;
	.reg .b32 	%f<39>;
	.reg .b64 	%rd<9>;

	ld.param.u64 	%rd3, [_Z14mutationKernelPfP17curandStateXORWOW_param_0];
	ld.param.u64 	%rd4, [_Z14mutationKernelPfP17curandStateXORWOW_param_1];
	mov.u32 	%r18, %ctaid.x;
	mov.u32 	%r19, %ntid.x;
	mov.u32 	%r20, %tid.x;
	mad.lo.s32 	%r1, %r18, %r19, %r20;
	setp.gt.s32 	%p1, %r1, 511;
	@%p1 bra 	$L__BB4_8;
	cvta.to.global.u64 	%rd5, %rd4;
	mul.wide.s32 	%rd6, %r1, 48;
	add.s64 	%rd1, %rd5, %rd6;
	shl.b32 	%r56, %r1, 2;
	cvta.to.global.u64 	%rd2, %rd3;
	mov.b32 	%r57, 0;
$L__BB4_2:
	ld.global.v2.u32 	{%r5, %r22}, [%rd1];
	shr.u32 	%r23, %r22, 2;
	xor.b32  	%r24, %r23, %r22;
	ld.global.v2.u32 	{%r7, %r6}, [%rd1+8];
	ld.global.v2.u32 	{%r8, %r14}, [%rd1+16];
	st.global.v2.u32 	[%rd1+8], {%r6, %r8};
	shl.b32 	%r25, %r14, 4;
	shl.b32 	%r26, %r24, 1;
	xor.b32  	%r27, %r26, %r25;
	xor.b32  	%r28, %r27, %r24;
	xor.b32  	%r15, %r28, %r14;
	st.global.v2.u32 	[%rd1+16], {%r14, %r15};
	add.s32 	%r29, %r5, 362437;
	st.global.v2.u32 	[%rd1], {%r29, %r7};
	add.s32 	%r30, %r15, %r29;
	cvt.rn.f32.u32 	%f4, %r30;
	fma.rn.f32 	%f5, %f4, 0f2F800000, 0f2F000000;
	setp.geu.f32 	%p2, %f5, 0f3D4CCCCD;
	@%p2 bra 	$L__BB4_7;
	ld.global.u32 	%r31, [%rd1+24];
	setp.eq.s32 	%p3, %r31, 1;
	@%p3 bra 	$L__BB4_5;
	shr.u32 	%r32, %r7, 2;
	xor.b32  	%r33, %r32, %r7;
	shl.b32 	%r34, %r15, 4;
	shl.b32 	%r35, %r33, 1;
	xor.b32  	%r36, %r35, %r34;
	xor.b32  	%r37, %r36, %r33;
	xor.b32  	%r38, %r37, %r15;
	add.s32 	%r39, %r5, %r38;
	add.s32 	%r40, %r39, 724874;
	shr.u32 	%r41, %r6, 2;
	xor.b32  	%r42, %r41, %r6;
	st.global.v2.u32 	[%rd1+8], {%r14, %r15};
	shl.b32 	%r43, %r38, 4;
	shl.b32 	%r44, %r42, 1;
	xor.b32  	%r45, %r44, %r43;
	xor.b32  	%r46, %r45, %r42;
	xor.b32  	%r47, %r46, %r38;
	st.global.v2.u32 	[%rd1+16], {%r38, %r47};
	add.s32 	%r48, %r5, 1087311;
	st.global.v2.u32 	[%rd1], {%r48, %r8};
	add.s32 	%r49, %r47, %r48;
	cvt.rn.f32.u32 	%f6, %r40;
	fma.rn.f32 	%f7, %f6, 0f2F800000, 0f2F000000;
	cvt.rn.f32.u32 	%f8, %r49;
	fma.rn.f32 	%f9, %f8, 0f30C90FDB, 0f30490FDB;
	setp.lt.f32 	%p4, %f7, 0f00800000;
	mul.f32 	%f10, %f7, 0f4B000000;
	selp.f32 	%f11, %f10, %f7, %p4;
	selp.f32 	%f12, 0fC1B80000, 0f00000000, %p4;
	mov.b32 	%r50, %f11;
	add.s32 	%r51, %r50, -1059760811;
	and.b32  	%r52, %r51, -8388608;
	sub.s32 	%r53, %r50, %r52;
	mov.b32 	%f13, %r53;
	cvt.rn.f32.s32 	%f14, %r52;
	fma.rn.f32 	%f15, %f14, 0f34000000, %f12;
	add.f32 	%f16, %f13, 0fBF800000;
	fma.rn.f32 	%f17, %f16, 0fBE055027, 0f3E1039F6;
	fma.rn.f32 	%f18, %f17, %f16, 0fBDF8CDCC;
	fma.rn.f32 	%f19, %f18, %f16, 0f3E0F2955;
	fma.rn.f32 	%f20, %f19, %f16, 0fBE2AD8B9;
	fma.rn.f32 	%f21, %f20, %f16, 0f3E4CED0B;
	fma.rn.f32 	%f22, %f21, %f16, 0fBE7FFF22;
	fma.rn.f32 	%f23, %f22, %f16, 0f3EAAAA78;
	fma.rn.f32 	%f24, %f23, %f16, 0fBF000000;
	mul.f32 	%f25, %f16, %f24;
	fma.rn.f32 	%f26, %f25, %f16, %f16;
	fma.rn.f32 	%f27, %f15, 0f3F317218, %f26;
	setp.gt.u32 	%p5, %r50, 2139095039;
	fma.rn.f32 	%f28, %f11, 0f7F800000, 0f7F800000;
	selp.f32 	%f29, %f28, %f27, %p5;
	setp.eq.f32 	%p6, %f11, 0f00000000;
	mul.f32 	%f30, %f29, 0fC0000000;
	selp.f32 	%f31, 0f7F800000, %f30, %p6;
	sqrt.rn.f32 	%f32, %f31;
	sin.approx.f32 	%f33, %f9;
	cos.approx.f32 	%f34, %f9;
	mul.f32 	%f38, %f32, %f33;
	mul.f32 	%f35, %f32, %f34;
	st.global.f32 	[%rd1+32], %f35;
	mov.b32 	%r54, 1;
	st.global.u32 	[%rd1+24], %r54;
	bra.uni 	$L__BB4_6;
$L__BB4_5:
	mov.b32 	%r55, 0;
	st.global.u32 	[%rd1+24], %r55;
	ld.global.f32 	%f38, [%rd1+32];
$L__BB4_6:
	mul.wide.s32 	%rd7, %r56, 4;
	add.s64 	%rd8, %rd2, %rd7;
	ld.global.f32 	%f36, [%rd8];
	fma.rn.f32 	%f37, %f38, 0f3DCCCCCD, %f36;
	st.global.f32 	[%rd8], %f37;
$L__BB4_7:
	add.s32 	%r57, %r57, 1;
	add.s32 	%r56, %r56, 1;
	setp.ne.s32 	%p7, %r57, 4;
	@%p7 bra 	$L__BB4_2;
$L__BB4_8:
	ret;

}


// ===== COMPILED SASS (sm_100) =====

	.target	sm_100

	.elftype	@"ET_EXEC"


//--------------------- .note.nv.tkinfo           --------------------------
	.section	.note.nv.tkinfo,"",@"SHT_NOTE"
	.sectionflags	@"SHF_NOTE_NV_TKINFO"
	.tkinfo
        /*0018*/ 	.word	0x00000002
        /*0030*/ 	.string	""
        /*0030*/ 	.string	"ptxas"
        /*0030*/ 	.string	"Cuda compilation tools, release 13.0, V13.0.88"
        /*0030*/ 	.string	"Build cuda_13.0.r13.0/compiler.36424714_0"
        /*0030*/ 	.string	"-arch sm_100 -m 64 "



//--------------------- .note.nv.cuinfo           --------------------------
	.section	.note.nv.cuinfo,"",@"SHT_NOTE"
	.sectionflags	@"SHF_NOTE_NV_CUINFO"
        /*0018*/ 	.short	0x0002
        /*001a*/ 	.short	0x0064
        /*001c*/ 	.short	0x0082
	.zero		2


//--------------------- .nv.info                  --------------------------
	.section	.nv.info,"",@"SHT_CUDA_INFO"
	.align	4


	//----- nvinfo : EIATTR_REGCOUNT
	.align		4
        /*0000*/ 	.byte	0x04, 0x2f
        /*0002*/ 	.short	(.L_10 - .L_9)
	.align		4
.L_9:
        /*0004*/ 	.word	index@(_Z8initRandP17curandStateXORWOWm)
        /*0008*/ 	.word	0x0000001f


	//----- nvinfo : EIATTR_FRAME_SIZE
	.align		4
.L_10:
        /*000c*/ 	.byte	0x04, 0x11
        /*000e*/ 	.short	(.L_12 - .L_11)
	.align		4
.L_11:
        /*0010*/ 	.word	index@(_Z8initRandP17curandStateXORWOWm)
        /*0014*/ 	.word	0x00000000


	//----- nvinfo : EIATTR_REGCOUNT
	.align		4
.L_12:
        /*0018*/ 	.byte	0x04, 0x2f
        /*001a*/ 	.short	(.L_14 - .L_13)
	.align		4
.L_13:
        /*001c*/ 	.word	index@(_Z14initPopulationPfP17curandStateXORWOW)
        /*0020*/ 	.word	0x00000018


	//----- nvinfo : EIATTR_FRAME_SIZE
	.align		4
.L_14:
        /*0024*/ 	.byte	0x04, 0x11
        /*0026*/ 	.short	(.L_16 - .L_15)
	.align		4
.L_15:
        /*0028*/ 	.word	index@(_Z14initPopulationPfP17curandStateXORWOW)
        /*002c*/ 	.word	0x00000000


	//----- nvinfo : EIATTR_REGCOUNT
	.align		4
.L_16:
        /*0030*/ 	.byte	0x04, 0x2f
        /*0032*/ 	.short	(.L_18 - .L_17)
	.align		4
.L_17:
        /*0034*/ 	.word	index@(_Z15evaluateFitnessPfS_S_)
        /*0038*/ 	.word	0x00000014


	//----- nvinfo : EIATTR_FRAME_SIZE
	.align		4
.L_18:
        /*003c*/ 	.byte	0x04, 0x11
        /*003e*/ 	.short	(.L_20 - .L_19)
	.align		4
.L_19:
        /*0040*/ 	.word	index@(_Z15evaluateFitnessPfS_S_)
        /*0044*/ 	.word	0x00000000


	//----- nvinfo : EIATTR_REGCOUNT
	.align		4
.L_20:
        /*0048*/ 	.byte	0x04, 0x2f
        /*004a*/ 	.short	(.L_22 - .L_21)
	.align		4
.L_21:
        /*004c*/ 	.word	index@(_Z15crossoverKernelPfS_S_P17curandStateXORWOW)
        /*0050*/ 	.word	0x0000001c


	//----- nvinfo : EIATTR_FRAME_SIZE
	.align		4
.L_22:
        /*0054*/ 	.byte	0x04, 0x11
        /*0056*/ 	.short	(.L_24 - .L_23)
	.align		4
.L_23:
        /*0058*/ 	.word	index@(_Z15crossoverKernelPfS_S_P17curandStateXORWOW)
        /*005c*/ 	.word	0x00000000


	//----- nvinfo : EIATTR_REGCOUNT
	.align		4
.L_24:
        /*0060*/ 	.byte	0x04, 0x2f
        /*0062*/ 	.short	(.L_26 - .L_25)
	.align		4
.L_25:
        /*0064*/ 	.word	index@(_Z14mutationKernelPfP17curandStateXORWOW)
        /*0068*/ 	.word	0x00000018


	//----- nvinfo : EIATTR_FRAME_SIZE
	.align		4
.L_26:
        /*006c*/ 	.byte	0x04, 0x11
        /*006e*/ 	.short	(.L_28 - .L_27)
	.align		4
.L_27:
        /*0070*/ 	.word	index@($__internal_0_$__cuda_sm20_sqrt_rn_f32_slowpath)
        /*0074*/ 	.word	0x00000000


	//----- nvinfo : EIATTR_FRAME_SIZE
	.align		4
.L_28:
        /*0078*/ 	.byte	0x04, 0x11
        /*007a*/ 	.short	(.L_30 - .L_29)
	.align		4
.L_29:
        /*007c*/ 	.word	index@(_Z14mutationKernelPfP17curandStateXORWOW)
        /*0080*/ 	.word	0x00000000


	//----- nvinfo : EIATTR_MIN_STACK_SIZE
	.align		4
.L_30:
        /*0084*/ 	.byte	0x04, 0x12
        /*0086*/ 	.short	(.L_32 - .L_31)
	.align		4
.L_31:
        /*0088*/ 	.word	index@(_Z14mutationKernelPfP17curandStateXORWOW)
        /*008c*/ 	.word	0x00000000


	//----- nvinfo : EIATTR_MIN_STACK_SIZE
	.align		4
.L_32:
        /*0090*/ 	.byte	0x04, 0x12
        /*0092*/ 	.short	(.L_34 - .L_33)
	.align		4
.L_33:
        /*0094*/ 	.word	index@(_Z15crossoverKernelPfS_S_P17curandStateXORWOW)
        /*0098*/ 	.word	0x00000000


	//----- nvinfo : EIATTR_MIN_STACK_SIZE
	.align		4
.L_34:
        /*009c*/ 	.byte	0x04, 0x12
        /*009e*/ 	.short	(.L_36 - .L_35)
	.align		4
.L_35:
        /*00a0*/ 	.word	index@(_Z15evaluateFitnessPfS_S_)
        /*00a4*/ 	.word	0x00000000


	//----- nvinfo : EIATTR_MIN_STACK_SIZE
	.align		4
.L_36:
        /*00a8*/ 	.byte	0x04, 0x12
        /*00aa*/ 	.short	(.L_38 - .L_37)
	.align		4
.L_37:
        /*00ac*/ 	.word	index@(_Z14initPopulationPfP17curandStateXORWOW)
        /*00b0*/ 	.word	0x00000000


	//----- nvinfo : EIATTR_MIN_STACK_SIZE
	.align		4
.L_38:
        /*00b4*/ 	.byte	0x04, 0x12
        /*00b6*/ 	.short	(.L_40 - .L_39)
	.align		4
.L_39:
        /*00b8*/ 	.word	index@(_Z8initRandP17curandStateXORWOWm)
        /*00bc*/ 	.word	0x00000000
.L_40:


//--------------------- .nv.compat                --------------------------
	.section	.nv.compat,"",@"SHT_CUDA_COMPAT_INFO"
	.align	4
        /*0000*/ 	.byte	0x02, 0x09, 0x00, 0x00, 0x02, 0x02, 0x01, 0x00, 0x02, 0x05, 0x05, 0x00, 0x03, 0x07, 0x01, 0x01
        /*0010*/ 	.byte	0x02, 0x03, 0x00, 0x00, 0x02, 0x06, 0x01, 0x00, 0x04, 0x0b, 0x08, 0x00, 0x01, 0x00, 0x00, 0x00
        /*0020*/ 	.byte	0x00, 0x00, 0x00, 0x00


//--------------------- .nv.info._Z14mutationKernelPfP17curandStateXORWOW --------------------------
	.section	.nv.info._Z14mutationKernelPfP17curandStateXORWOW,"",@"SHT_CUDA_INFO"
	.sectionflags	@""
	.align	4


	//----- nvinfo : EIATTR_CUDA_API_VERSION
	.align		4
        /*0000*/ 	.byte	0x04, 0x37
        /*0002*/ 	.short	(.L_42 - .L_41)
.L_41:
        /*0004*/ 	.word	0x00000082


	//----- nvinfo : EIATTR_KPARAM_INFO
	.align		4
.L_42:
        /*0008*/ 	.byte	0x04, 0x17
        /*000a*/ 	.short	(.L_44 - .L_43)
.L_43:
        /*000c*/ 	.word	0x00000000
        /*0010*/ 	.short	0x0001
        /*0012*/ 	.short	0x0008
        /*0014*/ 	.byte	0x00, 0xf5, 0x21, 0x00


	//----- nvinfo : EIATTR_KPARAM_INFO
	.align		4
.L_44:
        /*0018*/ 	.byte	0x04, 0x17
        /*001a*/ 	.short	(.L_46 - .L_45)
.L_45:
        /*001c*/ 	.word	0x00000000
        /*0020*/ 	.short	0x0000
        /*0022*/ 	.short	0x0000
        /*0024*/ 	.byte	0x00, 0xf5, 0x21, 0x00


	//----- nvinfo : EIATTR_SPARSE_MMA_MASK
	.align		4
.L_46:
        /*0028*/ 	.byte	0x03, 0x50
        /*002a*/ 	.short	0x0000


	//----- nvinfo : EIATTR_MAXREG_COUNT
	.align		4
        /*002c*/ 	.byte	0x03, 0x1b
        /*002e*/ 	.short	0x00ff


	//----- nvinfo : EIATTR_MERCURY_ISA_VERSION
	.align		4
        /*0030*/ 	.byte	0x03, 0x5f
        /*0032*/ 	.short	0x0101


	//----- nvinfo : EIATTR_VRC_CTA_INIT_COUNT
	.align		4
        /*0034*/ 	.byte	0x02, 0x4a
	.zero		1
	.zero		1


	//----- nvinfo : EIATTR_EXIT_INSTR_OFFSETS
	.align		4
        /*0038*/ 	.byte	0x04, 0x1c
        /*003a*/ 	.short	(.L_48 - .L_47)


	//   ....[0]....
.L_47:
        /*003c*/ 	.word	0x00000060


	//   ....[1]....
        /*0040*/ 	.word	0x00000810


	//----- nvinfo : EIATTR_CRS_STACK_SIZE
	.align		4
.L_48:
        /*0044*/ 	.byte	0x04, 0x1e
        /*0046*/ 	.short	(.L_50 - .L_49)
.L_49:
        /*0048*/ 	.word	0x00000000


	//----- nvinfo : EIATTR_CBANK_PARAM_SIZE
	.align		4
.L_50:
        /*004c*/ 	.byte	0x03, 0x19
        /*004e*/ 	.short	0x0010


	//----- nvinfo : EIATTR_PARAM_CBANK
	.align		4
        /*0050*/ 	.byte	0x04, 0x0a
        /*0052*/ 	.short	(.L_52 - .L_51)
	.align		4
.L_51:
        /*0054*/ 	.word	index@(.nv.constant0._Z14mutationKernelPfP17curandStateXORWOW)
        /*0058*/ 	.short	0x0380
        /*005a*/ 	.short	0x0010


	//----- nvinfo : EIATTR_SW_WAR
	.align		4
.L_52:
        /*005c*/ 	.byte	0x04, 0x36
        /*005e*/ 	.short	(.L_54 - .L_53)
.L_53:
        /*0060*/ 	.word	0x00000008
.L_54:


//--------------------- .nv.info._Z15crossoverKernelPfS_S_P17curandStateXORWOW --------------------------
	.section	.nv.info._Z15crossoverKernelPfS_S_P17curandStateXORWOW,"",@"SHT_CUDA_INFO"
	.sectionflags	@""
	.align	4


	//----- nvinfo : EIATTR_CUDA_API_VERSION
	.align		4
        /*0000*/ 	.byte	0x04, 0x37
        /*0002*/ 	.short	(.L_56 - .L_55)
.L_55:
        /*0004*/ 	.word	0x00000082


	//----- nvinfo : EIATTR_KPARAM_INFO
	.align		4
.L_56:
        /*0008*/ 	.byte	0x04, 0x17
        /*000a*/ 	.short	(.L_58 - .L_57)
.L_57:
        /*000c*/ 	.word	0x00000000
        /*0010*/ 	.short	0x0003
        /*0012*/ 	.short	0x0018
        /*0014*/ 	.byte	0x00, 0xf5, 0x21, 0x00


	//----- nvinfo : EIATTR_KPARAM_INFO
	.align		4
.L_58:
        /*0018*/ 	.byte	0x04, 0x17
        /*001a*/ 	.short	(.L_60 - .L_59)
.L_59:
        /*001c*/ 	.word	0x00000000
        /*0020*/ 	.short	0x0002
        /*0022*/ 	.short	0x0010
        /*0024*/ 	.byte	0x00, 0xf5, 0x21, 0x00


	//----- nvinfo : EIATTR_KPARAM_INFO
	.align		4
.L_60:
        /*0028*/ 	.byte	0x04, 0x17
        /*002a*/ 	.short	(.L_62 - .L_61)
.L_61:
        /*002c*/ 	.word	0x00000000
        /*0030*/ 	.short	0x0001
        /*0032*/ 	.short	0x0008
        /*0034*/ 	.byte	0x00, 0xf5, 0x21, 0x00


	//----- nvinfo : EIATTR_KPARAM_INFO
	.align		4
.L_62:
        /*0038*/ 	.byte	0x04, 0x17
        /*003a*/ 	.short	(.L_64 - .L_63)
.L_63:
        /*003c*/ 	.word	0x00000000
        /*0040*/ 	.short	0x0000
        /*0042*/ 	.short	0x0000
        /*0044*/ 	.byte	0x00, 0xf5, 0x21, 0x00


	//----- nvinfo : EIATTR_SPARSE_MMA_MASK
	.align		4
.L_64:
        /*0048*/ 	.byte	0x03, 0x50
        /*004a*/ 	.short	0x0000


	//----- nvinfo : EIATTR_MAXREG_COUNT
	.align		4
        /*004c*/ 	.byte	0x03, 0x1b
        /*004e*/ 	.short	0x00ff


	//----- nvinfo : EIATTR_MERCURY_ISA_VERSION
	.align		4
        /*0050*/ 	.byte	0x03, 0x5f
        /*0052*/ 	.short	0x0101


	//----- nvinfo : EIATTR_VRC_CTA_INIT_COUNT
	.align		4
        /*0054*/ 	.byte	0x02, 0x4a
	.zero		1
	.zero		1


	//----- nvinfo : EIATTR_EXIT_INSTR_OFFSETS
	.align		4
        /*0058*/ 	.byte	0x04, 0x1c
        /*005a*/ 	.short	(.L_66 - .L_65)


	//   ....[0]....
.L_65:
        /*005c*/ 	.word	0x00000060


	//   ....[1]....
        /*0060*/ 	.word	0x00000770


	//----- nvinfo : EIATTR_CBANK_PARAM_SIZE
	.align		4
.L_66:
        /*0064*/ 	.byte	0x03, 0x19
        /*0066*/ 	.short	0x0020


	//----- nvinfo : EIATTR_PARAM_CBANK
	.align		4
        /*0068*/ 	.byte	0x04, 0x0a
        /*006a*/ 	.short	(.L_68 - .L_67)
	.align		4
.L_67:
        /*006c*/ 	.word	index@(.nv.constant0._Z15crossoverKernelPfS_S_P17curandStateXORWOW)
        /*0070*/ 	.short	0x0380
        /*0072*/ 	.short	0x0020


	//----- nvinfo : EIATTR_SW_WAR
	.align		4
.L_68:
        /*0074*/ 	.byte	0x04, 0x36
        /*0076*/ 	.short	(.L_70 - .L_69)
.L_69:
        /*0078*/ 	.word	0x00000008
.L_70:


//--------------------- .nv.info._Z15evaluateFitnessPfS_S_ --------------------------
	.section	.nv.info._Z15evaluateFitnessPfS_S_,"",@"SHT_CUDA_INFO"
	.sectionflags	@""
	.align	4


	//----- nvinfo : EIATTR_CUDA_API_VERSION
	.align		4
        /*0000*/ 	.byte	0x04, 0x37
        /*0002*/ 	.short	(.L_72 - .L_71)
.L_71:
        /*0004*/ 	.word	0x00000082


	//----- nvinfo : EIATTR_KPARAM_INFO
	.align		4
.L_72:
        /*0008*/ 	.byte	0x04, 0x17
        /*000a*/ 	.short	(.L_74 - .L_73)
.L_73:
        /*000c*/ 	.word	0x00000000
        /*0010*/ 	.short	0x0002
        /*0012*/ 	.short	0x0010
        /*0014*/ 	.byte	0x00, 0xf5, 0x21, 0x00


	//----- nvinfo : EIATTR_KPARAM_INFO
	.align		4
.L_74:
        /*0018*/ 	.byte	0x04, 0x17
        /*001a*/ 	.short	(.L_76 - .L_75)
.L_75:
        /*001c*/ 	.word	0x00000000
        /*0020*/ 	.short	0x0001
        /*0022*/ 	.short	0x0008
        /*0024*/ 	.byte	0x00, 0xf5, 0x21, 0x00


	//----- nvinfo : EIATTR_KPARAM_INFO
	.align		4
.L_76:
        /*0028*/ 	.byte	0x04, 0x17
        /*002a*/ 	.short	(.L_78 - .L_77)
.L_77:
        /*002c*/ 	.word	0x00000000
        /*0030*/ 	.short	0x0000
        /*0032*/ 	.short	0x0000
        /*0034*/ 	.byte	0x00, 0xf5, 0x21, 0x00


	//----- nvinfo : EIATTR_SPARSE_MMA_MASK
	.align		4
.L_78:
        /*0038*/ 	.byte	0x03, 0x50
        /*003a*/ 	.short	0x0000


	//----- nvinfo : EIATTR_MAXREG_COUNT
	.align		4
        /*003c*/ 	.byte	0x03, 0x1b
        /*003e*/ 	.short	0x00ff


	//----- nvinfo : EIATTR_MERCURY_ISA_VERSION
	.align		4
        /*0040*/ 	.byte	0x03, 0x5f
        /*0042*/ 	.short	0x0101


	//----- nvinfo : EIATTR_VRC_CTA_INIT_COUNT
	.align		4
        /*0044*/ 	.byte	0x02, 0x4a
	.zero		1
	.zero		1


	//----- nvinfo : EIATTR_EXIT_INSTR_OFFSETS
	.align		4
        /*0048*/ 	.byte	0x04, 0x1c
        /*004a*/ 	.short	(.L_80 - .L_79)


	//   ....[0]....
.L_79:
        /*004c*/ 	.word	0x00000060


	//   ....[1]....
        /*0050*/ 	.word	0x000001f0


	//----- nvinfo : EIATTR_CBANK_PARAM_SIZE
	.align		4
.L_80:
        /*0054*/ 	.byte	0x03, 0x19
        /*0056*/ 	.short	0x0018


	//----- nvinfo : EIATTR_PARAM_CBANK
	.align		4
        /*0058*/ 	.byte	0x04, 0x0a
        /*005a*/ 	.short	(.L_82 - .L_81)
	.align		4
.L_81:
        /*005c*/ 	.word	index@(.nv.constant0._Z15evaluateFitnessPfS_S_)
        /*0060*/ 	.short	0x0380
        /*0062*/ 	.short	0x0018


	//----- nvinfo : EIATTR_SW_WAR
	.align		4
.L_82:
        /*0064*/ 	.byte	0x04, 0x36
        /*0066*/ 	.short	(.L_84 - .L_83)
.L_83:
        /*0068*/ 	.word	0x00000008
.L_84:


//--------------------- .nv.info._Z14initPopulationPfP17curandStateXORWOW --------------------------
	.section	.nv.info._Z14initPopulationPfP17curandStateXORWOW,"",@"SHT_CUDA_INFO"
	.sectionflags	@""
	.align	4


	//----- nvinfo : EIATTR_CUDA_API_VERSION
	.align		4
        /*0000*/ 	.byte	0x04, 0x37
        /*0002*/ 	.short	(.L_86 - .L_85)
.L_85:
        /*0004*/ 	.word	0x00000082


	//----- nvinfo : EIATTR_KPARAM_INFO
	.align		4
.L_86:
        /*0008*/ 	.byte	0x04, 0x17
        /*000a*/ 	.short	(.L_88 - .L_87)
.L_87:
        /*000c*/ 	.word	0x00000000
        /*0010*/ 	.short	0x0001
        /*0012*/ 	.short	0x0008
        /*0014*/ 	.byte	0x00, 0xf5, 0x21, 0x00


	//----- nvinfo : EIATTR_KPARAM_INFO
	.align		4
.L_88:
        /*0018*/ 	.byte	0x04, 0x17
        /*001a*/ 	.short	(.L_90 - .L_89)
.L_89:
        /*001c*/ 	.word	0x00000000
        /*0020*/ 	.short	0x0000
        /*0022*/ 	.short	0x0000
        /*0024*/ 	.byte	0x00, 0xf5, 0x21, 0x00


	//----- nvinfo : EIATTR_SPARSE_MMA_MASK
	.align		4
.L_90:
        /*0028*/ 	.byte	0x03, 0x50
        /*002a*/ 	.short	0x0000


	//----- nvinfo : EIATTR_MAXREG_COUNT
	.align		4
        /*002c*/ 	.byte	0x03, 0x1b
        /*002e*/ 	.short	0x00ff


	//----- nvinfo : EIATTR_MERCURY_ISA_VERSION
	.align		4
        /*0030*/ 	.byte	0x03, 0x5f
        /*0032*/ 	.short	0x0101


	//----- nvinfo : EIATTR_VRC_CTA_INIT_COUNT
	.align		4
        /*0034*/ 	.byte	0x02, 0x4a
	.zero		1
	.zero		1


	//----- nvinfo : EIATTR_EXIT_INSTR_OFFSETS
	.align		4
        /*0038*/ 	.byte	0x04, 0x1c
        /*003a*/ 	.short	(.L_92 - .L_91)


	//   ....[0]....
.L_91:
        /*003c*/ 	.word	0x00000060


	//   ....[1]....
        /*0040*/ 	.word	0x00000660


	//----- nvinfo : EIATTR_CBANK_PARAM_SIZE
	.align		4
.L_92:
        /*0044*/ 	.byte	0x03, 0x19
        /*0046*/ 	.short	0x0010


	//----- nvinfo : EIATTR_PARAM_CBANK
	.align		4
        /*0048*/ 	.byte	0x04, 0x0a
        /*004a*/ 	.short	(.L_94 - .L_93)
	.align		4
.L_93:
        /*004c*/ 	.word	index@(.nv.constant0._Z14initPopulationPfP17curandStateXORWOW)
        /*0050*/ 	.short	0x0380
        /*0052*/ 	.short	0x0010


	//----- nvinfo : EIATTR_SW_WAR
	.align		4
.L_94:
        /*0054*/ 	.byte	0x04, 0x36
        /*0056*/ 	.short	(.L_96 - .L_95)
.L_95:
        /*0058*/ 	.word	0x00000008
.L_96:


//--------------------- .nv.info._Z8initRandP17curandStateXORWOWm --------------------------
	.section	.nv.info._Z8initRandP17curandStateXORWOWm,"",@"SHT_CUDA_INFO"
	.sectionflags	@""
	.align	4


	//----- nvinfo : EIATTR_CUDA_API_VERSION
	.align		4
        /*0000*/ 	.byte	0x04, 0x37
        /*0002*/ 	.short	(.L_98 - .L_97)
.L_97:
        /*0004*/ 	.word	0x00000082


	//----- nvinfo : EIATTR_KPARAM_INFO
	.align		4
.L_98:
        /*0008*/ 	.byte	0x04, 0x17
        /*000a*/ 	.short	(.L_100 - .L_99)
.L_99:
        /*000c*/ 	.word	0x00000000
        /*0010*/ 	.short	0x0001
        /*0012*/ 	.short	0x0008
        /*0014*/ 	.byte	0x00, 0xf0, 0x21, 0x00


	//----- nvinfo : EIATTR_KPARAM_INFO
	.align		4
.L_100:
        /*0018*/ 	.byte	0x04, 0x17
        /*001a*/ 	.short	(.L_102 - .L_101)
.L_101:
        /*001c*/ 	.word	0x00000000
        /*0020*/ 	.short	0x0000
        /*0022*/ 	.short	0x0000
        /*0024*/ 	.byte	0x00, 0xf5, 0x21, 0x00


	//----- nvinfo : EIATTR_SPARSE_MMA_MASK
	.align		4
.L_102:
        /*0028*/ 	.byte	0x03, 0x50
        /*002a*/ 	.short	0x0000


	//----- nvinfo : EIATTR_MAXREG_COUNT
	.align		4
        /*002c*/ 	.byte	0x03, 0x1b
        /*002e*/ 	.short	0x00ff


	//----- nvinfo : EIATTR_MERCURY_ISA_VERSION
	.align		4
        /*0030*/ 	.byte	0x03, 0x5f
        /*0032*/ 	.short	0x0101


	//----- nvinfo : EIATTR_VRC_CTA_INIT_COUNT
	.align		4
        /*0034*/ 	.byte	0x02, 0x4a
	.zero		1
	.zero		1


	//----- nvinfo : EIATTR_EXIT_INSTR_OFFSETS
	.align		4
        /*0038*/ 	.byte	0x04, 0x1c
        /*003a*/ 	.short	(.L_104 - .L_103)


	//   ....[0]....
.L_103:
        /*003c*/ 	.word	0x00000060


	//   ....[1]....
        /*0040*/ 	.word	0x00000ef0


	//----- nvinfo : EIATTR_CRS_STACK_SIZE
	.align		4
.L_104:
        /*0044*/ 	.byte	0x04, 0x1e
        /*0046*/ 	.short	(.L_106 - .L_105)
.L_105:
        /*0048*/ 	.word	0x00000000


	//----- nvinfo : EIATTR_CBANK_PARAM_SIZE
	.align		4
.L_106:
        /*004c*/ 	.byte	0x03, 0x19
        /*004e*/ 	.short	0x0010


	//----- nvinfo : EIATTR_PARAM_CBANK
	.align		4
        /*0050*/ 	.byte	0x04, 0x0a
        /*0052*/ 	.short	(.L_108 - .L_107)
	.align		4
.L_107:
        /*0054*/ 	.word	index@(.nv.constant0._Z8initRandP17curandStateXORWOWm)
        /*0058*/ 	.short	0x0380
        /*005a*/ 	.short	0x0010


	//----- nvinfo : EIATTR_SW_WAR
	.align		4
.L_108:
        /*005c*/ 	.byte	0x04, 0x36
        /*005e*/ 	.short	(.L_110 - .L_109)
.L_109:
        /*0060*/ 	.word	0x00000008
.L_110:


//--------------------- .nv.callgraph             --------------------------
	.section	.nv.callgraph,"",@"SHT_CUDA_CALLGRAPH"
	.align	4
	.sectionentsize	8
	.align		4
        /*0000*/ 	.word	0x00000000
	.align		4
        /*0004*/ 	.word	0xffffffff
	.align		4
        /*0008*/ 	.word	0x00000000
	.align		4
        /*000c*/ 	.word	0xfffffffe
	.align		4
        /*0010*/ 	.word	0x00000000
	.align		4
        /*0014*/ 	.word	0xfffffffd
	.align		4
        /*0018*/ 	.word	0x00000000
	.align		4
        /*001c*/ 	.word	0xfffffffc


//--------------------- .nv.constant4             --------------------------
	.section	.nv.constant4,"a",@progbits
	.align	8
	.align		8
.nv.constant4:
        /*0000*/ 	.dword	precalc_xorwow_matrix
	.align		8
        /*0008*/ 	.dword	precalc_xorwow_offset_matrix
	.align		8
        /*0010*/ 	.dword	mrg32k3aM1
	.align		8
        /*0018*/ 	.dword	mrg32k3aM2
	.align		8
        /*0020*/ 	.dword	mrg32k3aM1SubSeq
	.align		8
        /*0028*/ 	.dword	mrg32k3aM2SubSeq
	.align		8
        /*0030*/ 	.dword	mrg32k3aM1Seq
	.align		8
        /*0038*/ 	.dword	mrg32k3aM2Seq


//--------------------- .nv.constant3             --------------------------
	.section	.nv.constant3,"a",@progbits
	.align	8
.nv.constant3:
	.type		__cr_lgamma_table,@object
	.size		__cr_lgamma_table,(.L_8 - __cr_lgamma_table)
__cr_lgamma_table:
        /*0000*/ 	.byte	0x00, 0x00, 0x00, 0x00, 0x00, 0x00, 0x00, 0x00, 0x00, 0x00, 0x00, 0x00, 0x00, 0x00, 0x00, 0x00
        /*0010*/ 	.byte	0xef, 0x39, 0xfa, 0xfe, 0x42, 0x2e, 0xe6, 0x3f, 0x02, 0x20, 0x2a, 0xfa, 0x0b, 0xab, 0xfc, 0x3f
        /*0020*/ 	.byte	0xf9, 0x2c, 0x92, 0x7c, 0xa7, 0x6c, 0x09, 0x40, 0xc9, 0x79, 0x44, 0x3c, 0x64, 0x26, 0x13, 0x40
        /*0030*/ 	.byte	0xca, 0x01, 0xcf, 0x3a, 0x27, 0x51, 0x1a, 0x40, 0x30, 0xcc, 0x2d, 0xf3, 0xe1, 0x0c, 0x21, 0x40
        /*0040*/ 	.byte	0x0d, 0xb7, 0xfc, 0x82, 0x8e, 0x35, 0x25, 0x40
.L_8:


//--------------------- .text._Z14mutationKernelPfP17curandStateXORWOW --------------------------
	.section	.text._Z14mutationKernelPfP17curandStateXORWOW,"ax",@progbits
	.align	128
        .global         _Z14mutationKernelPfP17curandStateXORWOW
        .type           _Z14mutationKernelPfP17curandStateXORWOW,@function
        .size           _Z14mutationKernelPfP17curandStateXORWOW,(.L_x_23 - _Z14mutationKernelPfP17curandStateXORWOW)
        .other          _Z14mutationKernelPfP17curandStateXORWOW,@"STO_CUDA_ENTRY STV_DEFAULT"
_Z14mutationKernelPfP17curandStateXORWOW:
.text._Z14mutationKernelPfP17curandStateXORWOW:
[----:B------:R-:W-:Y:S01]  /*0000*/  LDC R1, c[0x0][0x37c] ;  /* 0x0000df00ff017b82 */ /* 0x000fe20000000800 */
[----:B------:R-:W0:Y:S07]  /*0010*/  S2R R0, SR_TID.X ;  /* 0x0000000000007919 */ /* 0x000e2e0000002100 */
[----:B------:R-:W0:Y:S08]  /*0020*/  S2UR UR4, SR_CTAID.X ;  /* 0x00000000000479c3 */ /* 0x000e300000002500 */
[----:B------:R-:W0:Y:S02]  /*0030*/  LDC R13, c[0x0][0x360] ;  /* 0x0000d800ff0d7b82 */ /* 0x000e240000000800 */
[----:B0-----:R-:W-:-:S05]  /*0040*/  IMAD R13, R13, UR4, R0 ;  /* 0x000000040d0d7c24 */ /* 0x001fca000f8e0200 */
[----:B------:R-:W-:-:S13]  /*0050*/  ISETP.GT.AND P0, PT, R13, 0x1ff, PT ;  /* 0x000001ff0d00780c */ /* 0x000fda0003f04270 */
[----:B------:R-:W-:Y:S05]  /*0060*/  @P0 EXIT ;  /* 0x000000000000094d */ /* 0x000fea0003800000 */
[----:B------:R-:W0:Y:S01]  /*0070*/  LDC.64 R4, c[0x0][0x388] ;  /* 0x0000e200ff047b82 */ /* 0x000e220000000a00 */
[----:B------:R-:W1:Y:S01]  /*0080*/  LDCU.64 UR6, c[0x0][0x358] ;  /* 0x00006b00ff0677ac */ /* 0x000e620008000a00 */
[----:B------:R-:W-:-:S06]  /*0090*/  UMOV UR4, URZ ;  /* 0x000000ff00047c82 */ /* 0x000fcc0008000000 */
[----:B------:R-:W2:Y:S01]  /*00a0*/  LDC.64 R2, c[0x0][0x380] ;  /* 0x0000e000ff027b82 */ /* 0x000ea20000000a00 */
[C---:B0-----:R-:W-:Y:S01]  /*00b0*/  IMAD.WIDE R4, R13.reuse, 0x30, R4 ;  /* 0x000000300d047825 */ /* 0x041fe200078e0204 */
[----:B-1----:R-:W-:-:S07]  /*00c0*/  SHF.L.U32 R13, R13, 0x2, RZ ;  /* 0x000000020d0d7819 */ /* 0x002fce00000006ff */
.L_x_8:
[----:B-1----:R-:W3:Y:S04]  /*00d0*/  LDG.E.64 R6, desc[UR6][R4.64] ;  /* 0x0000000604067981 */ /* 0x002ee8000c1e1b00 */
[----:B------:R-:W4:Y:S04]  /*00e0*/  LDG.E.64 R8, desc[UR6][R4.64+0x10] ;  /* 0x0000100604087981 */ /* 0x000f28000c1e1b00 */
[----:B------:R-:W5:Y:S01]  /*00f0*/  LDG.E.64 R10, desc[UR6][R4.64+0x8] ;  /* 0x00000806040a7981 */ /* 0x000f62000c1e1b00 */
[----:B------:R-:W-:Y:S01]  /*0100*/  IMAD.MOV.U32 R19, RZ, RZ, 0x2f800000 ;  /* 0x2f800000ff137424 */ /* 0x000fe200078e00ff */
[----:B------:R-:W-:Y:S01]  /*0110*/  UIADD3 UR4, UPT, UPT, UR4, 0x1, URZ ;  /* 0x0000000104047890 */ /* 0x000fe2000fffe0ff */
[----:B------:R-:W-:Y:S03]  /*0120*/  BSSY.RECONVERGENT B0, `(.L_x_0) ;  /* 0x000006c000007945 */ /* 0x000fe60003800200 */
[----:B------:R-:W-:Y:S01]  /*0130*/  UISETP.NE.AND UP0, UPT, UR4, 0x4, UPT ;  /* 0x000000040400788c */ /* 0x000fe2000bf05270 */
[----:B---3--:R-:W-:Y:S01]  /*0140*/  SHF.R.U32.HI R0, RZ, 0x2, R7 ;  /* 0x00000002ff007819 */ /* 0x008fe20000011607 */
[----:B------:R-:W-:-:S03]  /*0150*/  VIADD R16, R6, 0x587c5 ;  /* 0x000587c506107836 */ /* 0x000fc60000000000 */
[----:B------:R-:W-:Y:S01]  /*0160*/  LOP3.LUT R0, R0, R7, RZ, 0x3c, !PT ;  /* 0x0000000700007212 */ /* 0x000fe200078e3cff */
[----:B----4-:R-:W-:Y:S01]  /*0170*/  IMAD.SHL.U32 R7, R9, 0x10, RZ ;  /* 0x0000001009077824 */ /* 0x010fe200078e00ff */
[----:B------:R-:W-:Y:S01]  /*0180*/  MOV R14, R9 ;  /* 0x00000009000e7202 */ /* 0x000fe20000000f00 */
[----:B------:R-:W-:Y:S01]  /*0190*/  IMAD.MOV.U32 R21, RZ, RZ, R8 ;  /* 0x000000ffff157224 */ /* 0x000fe200078e0008 */
[C---:B------:R-:W-:Y:S01]  /*01a0*/  SHF.L.U32 R12, R0.reuse, 0x1, RZ ;  /* 0x00000001000c7819 */ /* 0x040fe200000006ff */
[----:B-----5:R-:W-:Y:S01]  /*01b0*/  IMAD.MOV.U32 R17, RZ, RZ, R10 ;  /* 0x000000ffff117224 */ /* 0x020fe200078e000a */
[----:B------:R-:W-:Y:S02]  /*01c0*/  MOV R20, R11 ;  /* 0x0000000b00147202 */ /* 0x000fe40000000f00 */
[----:B------:R-:W-:Y:S02]  /*01d0*/  LOP3.LUT R12, R0, R12, R7, 0x96, !PT ;  /* 0x0000000c000c7212 */ /* 0x000fe400078e9607 */
[----:B0-----:R0:W-:Y:S02]  /*01e0*/  STG.E.64 desc[UR6][R4.64], R16 ;  /* 0x0000001004007986 */ /* 0x0011e4000c101b06 */
[----:B------:R-:W-:-:S02]  /*01f0*/  LOP3.LUT R15, R12, R9, RZ, 0x3c, !PT ;  /* 0x000000090c0f7212 */ /* 0x000fc400078e3cff */
[----:B------:R0:W-:Y:S02]  /*0200*/  STG.E.64 desc[UR6][R4.64+0x8], R20 ;  /* 0x0000081404007986 */ /* 0x0001e4000c101b06 */
[----:B------:R-:W-:Y:S02]  /*0210*/  IADD3 R0, PT, PT, R15, R16, RZ ;  /* 0x000000100f007210 */ /* 0x000fe40007ffe0ff */
[----:B------:R0:W-:Y:S02]  /*0220*/  STG.E.64 desc[UR6][R4.64+0x10], R14 ;  /* 0x0000100e04007986 */ /* 0x0001e4000c101b06 */
[----:B------:R-:W-:-:S05]  /*0230*/  I2FP.F32.U32 R0, R0 ;  /* 0x0000000000007245 */ /* 0x000fca0000201000 */
[----:B------:R-:W-:-:S05]  /*0240*/  FFMA R0, R0, R19, 1.1641532182693481445e-10 ;  /* 0x2f00000000007423 */ /* 0x000fca0000000013 */
[----:B------:R-:W-:-:S13]  /*0250*/  FSETP.GEU.AND P0, PT, R0, 0.050000000745058059692, PT ;  /* 0x3d4ccccd0000780b */ /* 0x000fda0003f0e000 */
[----:B0-----:R-:W-:Y:S05]  /*0260*/  @P0 BRA `(.L_x_1) ;  /* 0x00000004005c0947 */ /* 0x001fea0003800000 */
[----:B------:R-:W3:Y:S01]  /*0270*/  LDG.E R0, desc[UR6][R4.64+0x18] ;  /* 0x0000180604007981 */ /* 0x000ee2000c1e1900 */
[----:B------:R-:W-:Y:S01]  /*0280*/  BSSY.RECONVERGENT B1, `(.L_x_2) ;  /* 0x0000051000017945 */ /* 0x000fe20003800200 */
[----:B---3--:R-:W-:-:S13]  /*0290*/  ISETP.NE.AND P0, PT, R0, 0x1, PT ;  /* 0x000000010000780c */ /* 0x008fda0003f05270 */
[----:B------:R-:W-:Y:S05]  /*02a0*/  @!P0 BRA `(.L_x_3) ;  /* 0x0000000400308947 */ /* 0x000fea0003800000 */
[----:B------:R-:W-:Y:S01]  /*02b0*/  SHF.R.U32.HI R7, RZ, 0x2, R10 ;  /* 0x00000002ff077819 */ /* 0x000fe2000001160a */
[----:B------:R-:W-:Y:S01]  /*02c0*/  IMAD.MOV.U32 R18, RZ, RZ, R9 ;  /* 0x000000ffff127224 */ /* 0x000fe200078e0009 */
[----:B------:R-:W-:Y:S01]  /*02d0*/  SHF.L.U32 R0, R15, 0x4, RZ ;  /* 0x000000040f007819 */ /* 0x000fe200000006ff */
[----:B------:R-:W-:Y:S01]  /*02e0*/  BSSY.RECONVERGENT B2, `(.L_x_4) ;  /* 0x000003f000027945 */ /* 0x000fe20003800200 */
[----:B------:R-:W-:Y:S02]  /*02f0*/  LOP3.LUT R7, R7, R10, RZ, 0x3c, !PT ;  /* 0x0000000a07077212 */ /* 0x000fe400078e3cff */
[----:B------:R-:W-:-:S03]  /*0300*/  SHF.R.U32.HI R12, RZ, 0x2, R11 ;  /* 0x00000002ff0c7819 */ /* 0x000fc6000001160b */
[----:B------:R-:W-:Y:S01]  /*0310*/  IMAD.SHL.U32 R10, R7, 0x2, RZ ;  /* 0x00000002070a7824 */ /* 0x000fe200078e00ff */
[----:B------:R-:W-:-:S04]  /*0320*/  LOP3.LUT R12, R12, R11, RZ, 0x3c, !PT ;  /* 0x0000000b0c0c7212 */ /* 0x000fc800078e3cff */
[----:B------:R-:W-:Y:S01]  /*0330*/  LOP3.LUT R10, R7, R10, R0, 0x96, !PT ;  /* 0x0000000a070a7212 */ /* 0x000fe200078e9600 */
[----:B------:R-:W-:-:S03]  /*0340*/  IMAD.SHL.U32 R11, R12, 0x2, RZ ;  /* 0x000000020c0b7824 */ /* 0x000fc600078e00ff */
[----:B------:R-:W-:-:S04]  /*0350*/  LOP3.LUT R10, R10, R15, RZ, 0x3c, !PT ;  /* 0x0000000f0a0a7212 */ /* 0x000fc800078e3cff */
[C---:B------:R-:W-:Y:S01]  /*0360*/  IADD3 R0, PT, PT, R6.reuse, 0xb0f8a, R10 ;  /* 0x000b0f8a06007810 */ /* 0x040fe20007ffe00a */
[----:B------:R-:W-:-:S03]  /*0370*/  VIADD R6, R6, 0x10974f ;  /* 0x0010974f06067836 */ /* 0x000fc60000000000 */
[----:B------:R-:W-:-:S05]  /*0380*/  I2FP.F32.U32 R0, R0 ;  /* 0x0000000000007245 */ /* 0x000fca0000201000 */
[----:B------:R-:W-:Y:S01]  /*0390*/  FFMA R0, R0, R19, 1.1641532182693481445e-10 ;  /* 0x2f00000000007423 */ /* 0x000fe20000000013 */
[----:B------:R-:W-:-:S04]  /*03a0*/  HFMA2 R19, -RZ, RZ, 1.5048828125, 33.21875 ;  /* 0x3e055027ff137431 */ /* 0x000fc800000001ff */
[----:B------:R-:W-:-:S13]  /*03b0*/  FSETP.GEU.AND P0, PT, R0, 1.175494350822287508e-38, PT ;  /* 0x008000000000780b */ /* 0x000fda0003f0e000 */
[----:B------:R-:W-:-:S05]  /*03c0*/  @!P0 FMUL R0, R0, 8388608 ;  /* 0x4b00000000008820 */ /* 0x000fca0000400000 */
[----:B------:R-:W-:-:S04]  /*03d0*/  IADD3 R7, PT, PT, R0, -0x3f2aaaab, RZ ;  /* 0xc0d5555500077810 */ /* 0x000fc80007ffe0ff */
[----:B------:R-:W-:-:S04]  /*03e0*/  LOP3.LUT R17, R7, 0xff800000, RZ, 0xc0, !PT ;  /* 0xff80000007117812 */ /* 0x000fc800078ec0ff */
[----:B------:R-:W-:Y:S01]  /*03f0*/  I2FP.F32.S32 R14, R17 ;  /* 0x00000011000e7245 */ /* 0x000fe20000201400 */
[----:B------:R-:W-:Y:S01]  /*0400*/  IMAD.IADD R7, R0, 0x1, -R17 ;  /* 0x0000000100077824 */ /* 0x000fe200078e0a11 */
[----:B------:R-:W-:-:S03]  /*0410*/  MOV R17, 0x7f800000 ;  /* 0x7f80000000117802 */ /* 0x000fc60000000f00 */
[----:B------:R-:W-:-:S04]  /*0420*/  FADD R16, R7, -1 ;  /* 0xbf80000007107421 */ /* 0x000fc80000000000 */
[----:B------:R-:W-:-:S04]  /*0430*/  FFMA R7, R16, -R19, 0.14084610342979431152 ;  /* 0x3e1039f610077423 */ /* 0x000fc80000000813 */
[----:B------:R-:W-:-:S04]  /*0440*/  FFMA R7, R16, R7, -0.12148627638816833496 ;  /* 0xbdf8cdcc10077423 */ /* 0x000fc80000000007 */
[----:B------:R-:W-:-:S04]  /*0450*/  FFMA R7, R16, R7, 0.13980610668659210205 ;  /* 0x3e0f295510077423 */ /* 0x000fc80000000007 */
[----:B------:R-:W-:-:S04]  /*0460*/  FFMA R7, R16, R7, -0.16684235632419586182 ;  /* 0xbe2ad8b910077423 */ /* 0x000fc80000000007 */
[----:B------:R-:W-:-:S04]  /*0470*/  FFMA R7, R16, R7, 0.20012299716472625732 ;  /* 0x3e4ced0b10077423 */ /* 0x000fc80000000007 */
[----:B------:R-:W-:-:S04]  /*0480*/  FFMA R7, R16, R7, -0.24999669194221496582 ;  /* 0xbe7fff2210077423 */ /* 0x000fc80000000007 */
[----:B------:R-:W-:-:S04]  /*0490*/  FFMA R7, R16, R7, 0.33333182334899902344 ;  /* 0x3eaaaa7810077423 */ /* 0x000fc80000000007 */
[----:B------:R-:W-:Y:S01]  /*04a0*/  FFMA R19, R16, R7, -0.5 ;  /* 0xbf00000010137423 */ /* 0x000fe20000000007 */
[----:B------:R-:W-:Y:S02]  /*04b0*/  FSEL R7, RZ, -23, P0 ;  /* 0xc1b80000ff077808 */ /* 0x000fe40000000000 */
[----:B------:R-:W-:Y:S01]  /*04c0*/  ISETP.GT.U32.AND P0, PT, R0, 0x7f7fffff, PT ;  /* 0x7f7fffff0000780c */ /* 0x000fe20003f04070 */
[----:B------:R-:W-:Y:S02]  /*04d0*/  FMUL R19, R16, R19 ;  /* 0x0000001310137220 */ /* 0x000fe40000400000 */
[----:B------:R-:W-:Y:S01]  /*04e0*/  FFMA R14, R14, 1.1920928955078125e-07, R7 ;  /* 0x340000000e0e7823 */ /* 0x000fe20000000007 */
[----:B------:R-:W-:Y:S01]  /*04f0*/  SHF.L.U32 R7, R10, 0x4, RZ ;  /* 0x000000040a077819 */ /* 0x000fe200000006ff */
[----:B------:R-:W-:-:S03]  /*0500*/  FFMA R19, R16, R19, R16 ;  /* 0x0000001310137223 */ /* 0x000fc60000000010 */
[----:B------:R-:W-:Y:S01]  /*0510*/  LOP3.LUT R11, R12, R11, R7, 0x96, !PT ;  /* 0x0000000b0c0b7212 */ /* 0x000fe200078e9607 */
[----:B------:R-:W-:Y:S01]  /*0520*/  FFMA R14, R14, 0.69314718246459960938, R19 ;  /* 0x3f3172180e0e7823 */ /* 0x000fe20000000013 */
[----:B------:R-:W-:Y:S01]  /*0530*/  MOV R19, R15 ;  /* 0x0000000f00137202 */ /* 0x000fe20000000f00 */
[----:B------:R-:W-:Y:S01]  /*0540*/  IMAD.MOV.U32 R15, RZ, RZ, 0x30c90fdb ;  /* 0x30c90fdbff0f7424 */ /* 0x000fe200078e00ff */
[----:B------:R-:W-:Y:S01]  /*0550*/  MOV R7, R8 ;  /* 0x0000000800077202 */ /* 0x000fe20000000f00 */
[C---:B------:R-:W-:Y:S01]  /*0560*/  @P0 FFMA R14, R0.reuse, R17, +INF ;  /* 0x7f800000000e0423 */ /* 0x040fe20000000011 */
[----:B------:R-:W-:Y:S01]  /*0570*/  FSETP.NEU.AND P0, PT, R0, RZ, PT ;  /* 0x000000ff0000720b */ /* 0x000fe20003f0d000 */
[----:B------:R0:W-:Y:S01]  /*0580*/  STG.E.64 desc[UR6][R4.64+0x8], R18 ;  /* 0x0000081204007986 */ /* 0x0001e2000c101b06 */
[----:B------:R-:W-:Y:S01]  /*0590*/  LOP3.LUT R11, R11, R10, RZ, 0x3c, !PT ;  /* 0x0000000a0b0b7212 */ /* 0x000fe200078e3cff */
[----:B------:R-:W-:Y:S02]  /*05a0*/  FMUL R14, R14, -2 ;  /* 0xc00000000e0e7820 */ /* 0x000fe40000400000 */
[----:B------:R0:W-:Y:S01]  /*05b0*/  STG.E.64 desc[UR6][R4.64], R6 ;  /* 0x0000000604007986 */ /* 0x0001e2000c101b06 */
[----:B------:R-:W-:-:S02]  /*05c0*/  IADD3 R0, PT, PT, R11, R6, RZ ;  /* 0x000000060b007210 */ /* 0x000fc40007ffe0ff */
[----:B------:R-:W-:Y:S01]  /*05d0*/  FSEL R14, R14, +INF , P0 ;  /* 0x7f8000000e0e7808 */ /* 0x000fe20000000000 */
[----:B------:R0:W-:Y:S01]  /*05e0*/  STG.E.64 desc[UR6][R4.64+0x10], R10 ;  /* 0x0000100a04007986 */ /* 0x0001e2000c101b06 */
[----:B------:R-:W-:Y:S02]  /*05f0*/  I2FP.F32.U32 R0, R0 ;  /* 0x0000000000007245 */ /* 0x000fe40000201000 */
[----:B------:R-:W-:Y:S01]  /*0600*/  IADD3 R8, PT, PT, R14, -0xd000000, RZ ;  /* 0xf30000000e087810 */ /* 0x000fe20007ffe0ff */
[----:B------:R0:W1:Y:S03]  /*0610*/  MUFU.RSQ R9, R14 ;  /* 0x0000000e00097308 */ /* 0x0000660000001400 */
[----:B------:R-:W-:Y:S01]  /*0620*/  ISETP.GT.U32.AND P0, PT, R8, 0x727fffff, PT ;  /* 0x727fffff0800780c */ /* 0x000fe20003f04070 */
[----:B------:R-:W-:-:S12]  /*0630*/  FFMA R8, R0, R15, 7.314590599882819788e-10 ;  /* 0x30490fdb00087423 */ /* 0x000fd8000000000f */
[----:B0-----:R-:W-:Y:S05]  /*0640*/  @!P0 BRA `(.L_x_5) ;  /* 0x0000000000108947 */ /* 0x001fea0003800000 */
[----:B------:R-:W-:-:S07]  /*0650*/  MOV R11, 0x670 ;  /* 0x00000670000b7802 */ /* 0x000fce0000000f00 */
[----:B-12---:R-:W-:Y:S05]  /*0660*/  CALL.REL.NOINC `($__internal_0_$__cuda_sm20_sqrt_rn_f32_slowpath) ;  /* 0x00000000006c7944 */ /* 0x006fea0003c00000 */
[----:B------:R-:W-:Y:S01]  /*0670*/  MOV R0, R14 ;  /* 0x0000000e00007202 */ /* 0x000fe20000000f00 */
[----:B------:R-:W-:Y:S06]  /*0680*/  BRA `(.L_x_6) ;  /* 0x0000000000107947 */ /* 0x000fec0003800000 */
.L_x_5:
[----:B-1----:R-:W-:Y:S01]  /*0690*/  FMUL.FTZ R7, R14, R9 ;  /* 0x000000090e077220 */ /* 0x002fe20000410000 */
[----:B------:R-:W-:-:S03]  /*06a0*/  FMUL.FTZ R9, R9, 0.5 ;  /* 0x3f00000009097820 */ /* 0x000fc60000410000 */
[----:B------:R-:W-:-:S04]  /*06b0*/  FFMA R0, -R7, R7, R14 ;  /* 0x0000000707007223 */ /* 0x000fc8000000010e */
[----:B------:R-:W-:-:S07]  /*06c0*/  FFMA R0, R0, R9, R7 ;  /* 0x0000000900007223 */ /* 0x000fce0000000007 */
.L_x_6:
[----:B------:R-:W-:Y:S05]  /*06d0*/  BSYNC.RECONVERGENT B2 ;  /* 0x0000000000027941 */ /* 0x000fea0003800200 */
.L_x_4:
[----:B------:R-:W-:Y:S01]  /*06e0*/  FMUL.RZ R8, R8, 0.15915493667125701904 ;  /* 0x3e22f98308087820 */ /* 0x000fe2000040c000 */
[----:B------:R-:W-:-:S03]  /*06f0*/  HFMA2 R11, -RZ, RZ, 0, 5.9604644775390625e-08 ;  /* 0x00000001ff0b7431 */ /* 0x000fc600000001ff */
[----:B------:R-:W0:Y:S02]  /*0700*/  MUFU.COS R7, R8 ;  /* 0x0000000800077308 */ /* 0x000e240000000000 */
[----:B------:R1:W-:Y:S01]  /*0710*/  STG.E desc[UR6][R4.64+0x18], R11 ;  /* 0x0000180b04007986 */ /* 0x0003e2000c101906 */
[----:B0-----:R-:W-:-:S05]  /*0720*/  FMUL R9, R7, R0 ;  /* 0x0000000007097220 */ /* 0x001fca0000400000 */
[----:B------:R-:W0:Y:S01]  /*0730*/  MUFU.SIN R7, R8 ;  /* 0x0000000800077308 */ /* 0x000e220000000400 */
[----:B------:R1:W-:Y:S01]  /*0740*/  STG.E desc[UR6][R4.64+0x20], R9 ;  /* 0x0000200904007986 */ /* 0x0003e2000c101906 */
[----:B0-----:R-:W-:Y:S01]  /*0750*/  FMUL R0, R7, R0 ;  /* 0x0000000007007220 */ /* 0x001fe20000400000 */
[----:B-1----:R-:W-:Y:S06]  /*0760*/  BRA `(.L_x_7) ;  /* 0x0000000000087947 */ /* 0x002fec0003800000 */
.L_x_3:
[----:B------:R0:W5:Y:S04]  /*0770*/  LDG.E R0, desc[UR6][R4.64+0x20] ;  /* 0x0000200604007981 */ /* 0x000168000c1e1900 */
[----:B------:R0:W-:Y:S02]  /*0780*/  STG.E desc[UR6][R4.64+0x18], RZ ;  /* 0x000018ff04007986 */ /* 0x0001e4000c101906 */
.L_x_7:
[----:B------:R-:W-:Y:S05]  /*0790*/  BSYNC.RECONVERGENT B1 ;  /* 0x0000000000017941 */ /* 0x000fea0003800200 */
.L_x_2:
[----:B--2---:R-:W-:-:S05]  /*07a0*/  IMAD.WIDE R6, R13, 0x4, R2 ;  /* 0x000000040d067825 */ /* 0x004fca00078e0202 */
[----:B------:R-:W2:Y:S02]  /*07b0*/  LDG.E R9, desc[UR6][R6.64] ;  /* 0x0000000606097981 */ /* 0x000ea4000c1e1900 */
[----:B--2--5:R-:W-:-:S05]  /*07c0*/  FFMA R9, R0, 0.10000000149011611938, R9 ;  /* 0x3dcccccd00097823 */ /* 0x024fca0000000009 */
[----:B------:R1:W-:Y:S02]  /*07d0*/  STG.E desc[UR6][R6.64], R9 ;  /* 0x0000000906007986 */ /* 0x0003e4000c101906 */
.L_x_1:
[----:B------:R-:W-:Y:S05]  /*07e0*/  BSYNC.RECONVERGENT B0 ;  /* 0x0000000000007941 */ /* 0x000fea0003800200 */
.L_x_0:
[----:B------:R-:W-:Y:S01]  /*07f0*/  VIADD R13, R13, 0x1 ;  /* 0x000000010d0d7836 */ /* 0x000fe20000000000 */
[----:B------:R-:W-:Y:S06]  /*0800*/  BRA.U UP0, `(.L_x_8) ;  /* 0xfffffff900307547 */ /* 0x000fec000b83ffff */
[----:B------:R-:W-:Y:S05]  /*0810*/  EXIT ;  /* 0x000000000000794d */ /* 0x000fea0003800000 */
        .weak           $__internal_0_$__cuda_sm20_sqrt_rn_f32_slowpath
        .type           $__internal_0_$__cuda_sm20_sqrt_rn_f32_slowpath,@function
        .size           $__internal_0_$__cuda_sm20_sqrt_rn_f32_slowpath,(.L_x_23 - $__internal_0_$__cuda_sm20_sqrt_rn_f32_slowpath)
$__internal_0_$__cuda_sm20_sqrt_rn_f32_slowpath:
[----:B------:R-:W-:-:S13]  /*0820*/  LOP3.LUT P0, RZ, R14, 0x7fffffff, RZ, 0xc0, !PT ;  /* 0x7fffffff0eff7812 */ /* 0x000fda000780c0ff */
[----:B------:R-:W-:Y:S05]  /*0830*/  @!P0 BRA `(.L_x_9) ;  /* 0x0000000000448947 */ /* 0x000fea0003800000 */
[----:B------:R-:W-:Y:S02]  /*0840*/  FSETP.GEU.FTZ.AND P0, PT, R14, RZ, PT ;  /* 0x000000ff0e00720b */ /* 0x000fe40003f1e000 */
[----:B------:R-:W-:-:S11]  /*0850*/  MOV R0, R14 ;  /* 0x0000000e00007202 */ /* 0x000fd60000000f00 */
[----:B------:R-:W-:Y:S01]  /*0860*/  @!P0 MOV R14, 0x7fffffff ;  /* 0x7fffffff000e8802 */ /* 0x000fe20000000f00 */
[----:B------:R-:W-:Y:S06]  /*0870*/  @!P0 BRA `(.L_x_9) ;  /* 0x0000000000348947 */ /* 0x000fec0003800000 */
[----:B------:R-:W-:-:S13]  /*0880*/  FSETP.GTU.FTZ.AND P0, PT, |R0|, +INF , PT ;  /* 0x7f8000000000780b */ /* 0x000fda0003f1c200 */
[----:B------:R-:W-:Y:S01]  /*0890*/  @P0 FADD.FTZ R14, R0, 1 ;  /* 0x3f800000000e0421 */ /* 0x000fe20000010000 */
[----:B------:R-:W-:Y:S06]  /*08a0*/  @P0 BRA `(.L_x_9) ;  /* 0x0000000000280947 */ /* 0x000fec0003800000 */
[----:B------:R-:W-:-:S13]  /*08b0*/  FSETP.NEU.FTZ.AND P0, PT, |R0|, +INF , PT ;  /* 0x7f8000000000780b */ /* 0x000fda0003f1d200 */
[----:B------:R-:W-:Y:S01]  /*08c0*/  @P0 FFMA R6, R0, 1.84467440737095516160e+19, RZ ;  /* 0x5f80000000060823 */ /* 0x000fe200000000ff */
[----:B------:R-:W-:-:S03]  /*08d0*/  @!P0 IMAD.MOV.U32 R14, RZ, RZ, R0 ;  /* 0x000000ffff0e8224 */ /* 0x000fc600078e0000 */
[----:B------:R-:W0:Y:S02]  /*08e0*/  @P0 MUFU.RSQ R7, R6 ;  /* 0x0000000600070308 */ /* 0x000e240000001400 */
[----:B0-----:R-:W-:Y:S01]  /*08f0*/  @P0 FMUL.FTZ R9, R6, R7 ;  /* 0x0000000706090220 */ /* 0x001fe20000410000 */
[----:B------:R-:W-:-:S03]  /*0900*/  @P0 FMUL.FTZ R7, R7, 0.5 ;  /* 0x3f00000007070820 */ /* 0x000fc60000410000 */
[----:B------:R-:W-:-:S04]  /*0910*/  @P0 FADD.FTZ R10, -R9, -RZ ;  /* 0x800000ff090a0221 */ /* 0x000fc80000010100 */
[----:B------:R-:W-:-:S04]  /*0920*/  @P0 FFMA R10, R9, R10, R6 ;  /* 0x0000000a090a0223 */ /* 0x000fc80000000006 */
[----:B------:R-:W-:-:S04]  /*0930*/  @P0 FFMA R7, R10, R7, R9 ;  /* 0x000000070a070223 */ /* 0x000fc80000000009 */
[----:B------:R-:W-:-:S07]  /*0940*/  @P0 FMUL.FTZ R14, R7, 2.3283064365386962891e-10 ;  /* 0x2f800000070e0820 */ /* 0x000fce0000410000 */
.L_x_9:
[----:B------:R-:W-:Y:S01]  /*0950*/  HFMA2 R7, -RZ, RZ, 0, 0 ;  /* 0x00000000ff077431 */ /* 0x000fe200000001ff */
[----:B------:R-:W-:-:S04]  /*0960*/  MOV R6, R11 ;  /* 0x0000000b00067202 */ /* 0x000fc80000000f00 */
[----:B------:R-:W-:Y:S05]  /*0970*/  RET.REL.NODEC R6 `(_Z14mutationKernelPfP17curandStateXORWOW) ;  /* 0xfffffff406a07950 */ /* 0x000fea0003c3ffff */
.L_x_10:
[----:B------:R-:W-:-:S00]  /*0980*/  BRA `(.L_x_10) ;  /* 0xfffffffc00fc7947 */ /* 0x000fc0000383ffff */
[----:B------:R-:W-:-:S00]  /*0990*/  NOP ;  /* 0x0000000000007918 */ /* 0x000fc00000000000 */
        /* <DEDUP_REMOVED lines=14> */
.L_x_23:


//--------------------- .text._Z15crossoverKernelPfS_S_P17curandStateXORWOW --------------------------
	.section	.text._Z15crossoverKernelPfS_S_P17curandStateXORWOW,"ax",@progbits
	.align	128
        .global         _Z15crossoverKernelPfS_S_P17curandStateXORWOW
        .type           _Z15crossoverKernelPfS_S_P17curandStateXORWOW,@function
        .size           _Z15crossoverKernelPfS_S_P17curandStateXORWOW,(.L_x_25 - _Z15crossoverKernelPfS_S_P17curandStateXORWOW)
        .other          _Z15crossoverKernelPfS_S_P17curandStateXORWOW,@"STO_CUDA_ENTRY STV_DEFAULT"
_Z15crossoverKernelPfS_S_P17curandStateXORWOW:
.text._Z15crossoverKernelPfS_S_P17curandStateXORWOW:
        /* <DEDUP_REMOVED lines=9> */
[----:B------:R-:W2:Y:S01]  /*0090*/  LDCU.64 UR6, c[0x0][0x390] ;  /* 0x00007200ff0677ac */ /* 0x000ea20008000a00 */
[----:B0-----:R-:W-:-:S05]  /*00a0*/  IMAD.WIDE R4, R0, 0x30, R4 ;  /* 0x0000003000047825 */ /* 0x001fca00078e0204 */
[----:B-1----:R-:W3:Y:S04]  /*00b0*/  LDG.E.64 R8, desc[UR4][R4.64] ;  /* 0x0000000404087981 */ /* 0x002ee8000c1e1b00 */
[----:B------:R-:W4:Y:S04]  /*00c0*/  LDG.E.64 R10, desc[UR4][R4.64+0x10] ;  /* 0x00001004040a7981 */ /* 0x000f28000c1e1b00 */
[----:B------:R-:W5:Y:S01]  /*00d0*/  LDG.E.64 R6, desc[UR4][R4.64+0x8] ;  /* 0x0000080404067981 */ /* 0x000f62000c1e1b00 */
[----:B---3--:R-:W-:-:S04]  /*00e0*/  SHF.R.U32.HI R2, RZ, 0x2, R9 ;  /* 0x00000002ff027819 */ /* 0x008fc80000011609 */
[----:B------:R-:W-:Y:S01]  /*00f0*/  LOP3.LUT R2, R2, R9, RZ, 0x3c, !PT ;  /* 0x0000000902027212 */ /* 0x000fe200078e3cff */
[----:B----4-:R-:W-:Y:S01]  /*0100*/  IMAD.SHL.U32 R3, R11, 0x10, RZ ;  /* 0x000000100b037824 */ /* 0x010fe200078e00ff */
[----:B------:R0:W-:Y:S01]  /*0110*/  STG.E.64 desc[UR4][R4.64+0x8], R10 ;  /* 0x0000080a04007986 */ /* 0x0001e2000c101b04 */
[----:B-----5:R-:W-:Y:S02]  /*0120*/  SHF.R.U32.HI R13, RZ, 0x2, R6 ;  /* 0x00000002ff0d7819 */ /* 0x020fe40000011606 */
[C---:B------:R-:W-:Y:S01]  /*0130*/  IMAD.SHL.U32 R9, R2.reuse, 0x2, RZ ;  /* 0x0000000202097824 */ /* 0x040fe200078e00ff */
[----:B------:R-:W-:Y:S02]  /*0140*/  SHF.R.U32.HI R12, RZ, 0x2, R7 ;  /* 0x00000002ff0c7819 */ /* 0x000fe40000011607 */
[----:B------:R-:W-:Y:S02]  /*0150*/  LOP3.LUT R13, R13, R6, RZ, 0x3c, !PT ;  /* 0x000000060d0d7212 */ /* 0x000fe400078e3cff */
[----:B------:R-:W-:-:S02]  /*0160*/  LOP3.LUT R2, R2, R9, R3, 0x96, !PT ;  /* 0x0000000902027212 */ /* 0x000fc400078e9603 */
[----:B------:R-:W-:Y:S01]  /*0170*/  LOP3.LUT R12, R12, R7, RZ, 0x3c, !PT ;  /* 0x000000070c0c7212 */ /* 0x000fe200078e3cff */
[----:B------:R-:W-:Y:S01]  /*0180*/  IMAD.SHL.U32 R3, R13, 0x2, RZ ;  /* 0x000000020d037824 */ /* 0x000fe200078e00ff */
[----:B------:R-:W-:-:S05]  /*0190*/  LOP3.LUT R2, R2, R11, RZ, 0x3c, !PT ;  /* 0x0000000b02027212 */ /* 0x000fca00078e3cff */
[----:B------:R-:W-:-:S05]  /*01a0*/  IMAD.SHL.U32 R6, R2, 0x10, RZ ;  /* 0x0000001002067824 */ /* 0x000fca00078e00ff */
[----:B------:R-:W-:Y:S01]  /*01b0*/  LOP3.LUT R3, R13, R3, R6, 0x96, !PT ;  /* 0x000000030d037212 */ /* 0x000fe200078e9606 */
[----:B------:R-:W-:Y:S01]  /*01c0*/  IMAD.SHL.U32 R6, R12, 0x2, RZ ;  /* 0x000000020c067824 */ /* 0x000fe200078e00ff */
[----:B------:R-:W-:Y:S02]  /*01d0*/  SHF.R.U32.HI R13, RZ, 0x2, R10 ;  /* 0x00000002ff0d7819 */ /* 0x000fe4000001160a */
[----:B------:R-:W-:Y:S02]  /*01e0*/  LOP3.LUT R3, R3, R2, RZ, 0x3c, !PT ;  /* 0x0000000203037212 */ /* 0x000fe400078e3cff */
[----:B------:R-:W-:Y:S01]  /*01f0*/  LOP3.LUT R15, R13, R10, RZ, 0x3c, !PT ;  /* 0x0000000a0d0f7212 */ /* 0x000fe200078e3cff */
[----:B------:R-:W-:Y:S02]  /*0200*/  IMAD.MOV.U32 R13, RZ, RZ, R7 ;  /* 0x000000ffff0d7224 */ /* 0x000fe400078e0007 */
[----:B------:R-:W-:Y:S01]  /*0210*/  IMAD.SHL.U32 R9, R3, 0x10, RZ ;  /* 0x0000001003097824 */ /* 0x000fe200078e00ff */
[----:B------:R-:W-:Y:S01]  /*0220*/  STG.E.64 desc[UR4][R4.64+0x10], R2 ;  /* 0x0000100204007986 */ /* 0x000fe2000c101b04 */
[----:B------:R-:W-:-:S02]  /*0230*/  IMAD.SHL.U32 R7, R15, 0x2, RZ ;  /* 0x000000020f077824 */ /* 0x000fc400078e00ff */
[----:B0-----:R-:W-:Y:S01]  /*0240*/  VIADD R10, R8, 0x161f14 ;  /* 0x00161f14080a7836 */ /* 0x001fe20000000000 */
[----:B------:R-:W-:Y:S01]  /*0250*/  LOP3.LUT R6, R12, R6, R9, 0x96, !PT ;  /* 0x000000060c067212 */ /* 0x000fe200078e9609 */
[C---:B------:R-:W-:Y:S01]  /*0260*/  VIADD R12, R8.reuse, 0xb0f8a ;  /* 0x000b0f8a080c7836 */ /* 0x040fe20000000000 */
[----:B------:R-:W-:Y:S02]  /*0270*/  IADD3 R9, PT, PT, R8, 0x1c5, R2 ;  /* 0x000001c508097810 */ /* 0x000fe40007ffe002 */
[----:B------:R-:W-:Y:S01]  /*0280*/  LOP3.LUT R6, R6, R3, RZ, 0x3c, !PT ;  /* 0x0000000306067212 */ /* 0x000fe200078e3cff */
[----:B------:R-:W-:Y:S01]  /*0290*/  IMAD.IADD R18, R3, 0x1, R12 ;  /* 0x0000000103127824 */ /* 0x000fe200078e020c */
[----:B------:R0:W-:Y:S01]  /*02a0*/  STG.E.64 desc[UR4][R4.64], R12 ;  /* 0x0000000c04007986 */ /* 0x0001e2000c101b04 */
[----:B------:R-:W-:Y:S01]  /*02b0*/  IMAD.SHL.U32 R14, R9, 0x4, RZ ;  /* 0x00000004090e7824 */ /* 0x000fe200078e00ff */
[----:B------:R-:W-:-:S04]  /*02c0*/  IADD3 R20, PT, PT, R8, 0x14f, R6 ;  /* 0x0000014f08147810 */ /* 0x000fc80007ffe006 */
[----:B------:R-:W-:Y:S01]  /*02d0*/  LOP3.LUT R22, R14, 0x7fc, RZ, 0xc0, !PT ;  /* 0x000007fc0e167812 */ /* 0x000fe200078ec0ff */
[----:B------:R-:W-:-:S03]  /*02e0*/  IMAD.SHL.U32 R14, R6, 0x10, RZ ;  /* 0x00000010060e7824 */ /* 0x000fc600078e00ff */
[----:B--2---:R-:W-:Y:S02]  /*02f0*/  IADD3 R22, P0, PT, R22, UR6, RZ ;  /* 0x0000000616167c10 */ /* 0x004fe4000ff1e0ff */
[----:B------:R-:W-:Y:S01]  /*0300*/  LOP3.LUT R7, R15, R7, R14, 0x96, !PT ;  /* 0x000000070f077212 */ /* 0x000fe200078e960e */
[----:B------:R-:W-:Y:S02]  /*0310*/  IMAD.SHL.U32 R14, R18, 0x4, RZ ;  /* 0x00000004120e7824 */ /* 0x000fe400078e00ff */
[----:B------:R-:W-:Y:S01]  /*0320*/  IMAD.X R23, RZ, RZ, UR7, P0 ;  /* 0x00000007ff177e24 */ /* 0x000fe200080e06ff */
[----:B------:R-:W-:Y:S02]  /*0330*/  LOP3.LUT R7, R7, R6, RZ, 0x3c, !PT ;  /* 0x0000000607077212 */ /* 0x000fe400078e3cff */
[----:B------:R-:W-:Y:S02]  /*0340*/  LOP3.LUT R14, R14, 0x7fc, RZ, 0xc0, !PT ;  /* 0x000007fc0e0e7812 */ /* 0x000fe400078ec0ff */
[----:B------:R1:W2:Y:S01]  /*0350*/  LDG.E R22, desc[UR4][R22.64] ;  /* 0x0000000416167981 */ /* 0x0002a2000c1e1900 */
[----:B------:R-:W-:Y:S01]  /*0360*/  IMAD.IADD R19, R7, 0x1, R10 ;  /* 0x0000000107137824 */ /* 0x000fe200078e020a */
[----:B0-----:R-:W-:Y:S01]  /*0370*/  IADD3 R12, P0, PT, R14, UR6, RZ ;  /* 0x000000060e0c7c10 */ /* 0x001fe2000ff1e0ff */
[----:B------:R-:W-:-:S02]  /*0380*/  IMAD.SHL.U32 R14, R20, 0x4, RZ ;  /* 0x00000004140e7824 */ /* 0x000fc400078e00ff */
[----:B------:R-:W-:Y:S02]  /*0390*/  IMAD.SHL.U32 R15, R19, 0x4, RZ ;  /* 0x00000004130f7824 */ /* 0x000fe400078e00ff */
[----:B------:R-:W-:Y:S01]  /*03a0*/  IMAD.X R13, RZ, RZ, UR7, P0 ;  /* 0x00000007ff0d7e24 */ /* 0x000fe200080e06ff */
[----:B------:R-:W-:Y:S02]  /*03b0*/  LOP3.LUT R14, R14, 0x7fc, RZ, 0xc0, !PT ;  /* 0x000007fc0e0e7812 */ /* 0x000fe400078ec0ff */
[----:B------:R-:W-:Y:S02]  /*03c0*/  LOP3.LUT R15, R15, 0x7fc, RZ, 0xc0, !PT ;  /* 0x000007fc0f0f7812 */ /* 0x000fe400078ec0ff */
[----:B------:R-:W-:Y:S01]  /*03d0*/  IADD3 R14, P0, PT, R14, UR6, RZ ;  /* 0x000000060e0e7c10 */ /* 0x000fe2000ff1e0ff */
[----:B------:R0:W2:Y:S01]  /*03e0*/  LDG.E R13, desc[UR4][R12.64] ;  /* 0x000000040c0d7981 */ /* 0x0000a2000c1e1900 */
[----:B------:R-:W-:-:S03]  /*03f0*/  IADD3 R16, P1, PT, R15, UR6, RZ ;  /* 0x000000060f107c10 */ /* 0x000fc6000ff3e0ff */
[----:B------:R-:W-:Y:S02]  /*0400*/  IMAD.X R15, RZ, RZ, UR7, P0 ;  /* 0x00000007ff0f7e24 */ /* 0x000fe400080e06ff */
[----:B------:R-:W-:Y:S01]  /*0410*/  IMAD.X R17, RZ, RZ, UR7, P1 ;  /* 0x00000007ff117e24 */ /* 0x000fe200088e06ff */
[----:B------:R3:W-:Y:S04]  /*0420*/  STG.E.64 desc[UR4][R4.64], R10 ;  /* 0x0000000a04007986 */ /* 0x0007e8000c101b04 */
[----:B------:R-:W-:Y:S04]  /*0430*/  STG.E.64 desc[UR4][R4.64+0x8], R2 ;  /* 0x0000080204007986 */ /* 0x000fe8000c101b04 */
[----:B------:R4:W-:Y:S04]  /*0440*/  STG.E.64 desc[UR4][R4.64+0x10], R6 ;  /* 0x0000100604007986 */ /* 0x0009e8000c101b04 */
[----:B------:R5:W4:Y:S04]  /*0450*/  LDG.E R14, desc[UR4][R14.64] ;  /* 0x000000040e0e7981 */ /* 0x000b28000c1e1900 */
[----:B------:R-:W4:Y:S01]  /*0460*/  LDG.E R17, desc[UR4][R16.64] ;  /* 0x0000000410117981 */ /* 0x000f22000c1e1900 */
[----:B------:R-:W-:-:S04]  /*0470*/  SHF.R.U32.HI R24, RZ, 0x2, R11 ;  /* 0x00000002ff187819 */ /* 0x000fc8000001160b */
[----:B------:R-:W-:Y:S01]  /*0480*/  LOP3.LUT R24, R24, R11, RZ, 0x3c, !PT ;  /* 0x0000000b18187212 */ /* 0x000fe200078e3cff */
[----:B------:R-:W-:Y:S01]  /*0490*/  IMAD.SHL.U32 R21, R7, 0x10, RZ ;  /* 0x0000001007157824 */ /* 0x000fe200078e00ff */
[----:B---3--:R-:W3:Y:S03]  /*04a0*/  LDC.64 R10, c[0x0][0x380] ;  /* 0x0000e000ff0a7b82 */ /* 0x008ee60000000a00 */
[----:B-1----:R-:W-:-:S05]  /*04b0*/  IMAD.SHL.U32 R23, R24, 0x2, RZ ;  /* 0x0000000218177824 */ /* 0x002fca00078e00ff */
[----:B------:R-:W-:Y:S01]  /*04c0*/  LOP3.LUT R24, R24, R23, R21, 0x96, !PT ;  /* 0x0000001718187212 */ /* 0x000fe200078e9615 */
[----:B------:R-:W-:Y:S02]  /*04d0*/  VIADD R8, R8, 0x1ba6d9 ;  /* 0x001ba6d908087836 */ /* 0x000fe40000000000 */
[----:B------:R-:W-:Y:S02]  /*04e0*/  IMAD.MOV.U32 R25, RZ, RZ, R6 ;  /* 0x000000ffff197224 */ /* 0x000fe400078e0006 */
[----:B0-----:R-:W-:Y:S01]  /*04f0*/  IMAD.MOV.U32 R12, RZ, RZ, R7 ;  /* 0x000000ffff0c7224 */ /* 0x001fe200078e0007 */
[----:B--2---:R-:W-:Y:S02]  /*0500*/  FSETP.GEU.AND P0, PT, R22, R13, PT ;  /* 0x0000000d1600720b */ /* 0x004fe40003f0e000 */
[----:B------:R-:W-:-:S05]  /*0510*/  LOP3.LUT R13, R24, R7, RZ, 0x3c, !PT ;  /* 0x00000007180d7212 */ /* 0x000fca00078e3cff */
[----:B-----5:R-:W-:Y:S01]  /*0520*/  IMAD.IADD R15, R13, 0x1, R8 ;  /* 0x000000010d0f7824 */ /* 0x020fe200078e0208 */
[----:B----4-:R-:W-:Y:S02]  /*0530*/  FSETP.GEU.AND P1, PT, R14, R17, PT ;  /* 0x000000110e00720b */ /* 0x010fe40003f2e000 */
[----:B------:R-:W-:Y:S02]  /*0540*/  SEL R14, R9, R18, !P0 ;  /* 0x00000012090e7207 */ /* 0x000fe40004000000 */
[----:B------:R-:W-:Y:S02]  /*0550*/  SEL R19, R20, R19, !P1 ;  /* 0x0000001314137207 */ /* 0x000fe40004800000 */
[----:B------:R-:W-:Y:S02]  /*0560*/  LOP3.LUT R14, R14, 0x1ff, RZ, 0xc0, !PT ;  /* 0x000001ff0e0e7812 */ /* 0x000fe400078ec0ff */
[----:B------:R-:W-:Y:S02]  /*0570*/  LOP3.LUT P0, R15, R15, 0x3, RZ, 0xc0, !PT ;  /* 0x000000030f0f7812 */ /* 0x000fe4000780c0ff */
[----:B------:R-:W-:-:S04]  /*0580*/  LOP3.LUT R17, R19, 0x1ff, RZ, 0xc0, !PT ;  /* 0x000001ff13117812 */ /* 0x000fc800078ec0ff */
[----:B------:R-:W-:Y:S01]  /*0590*/  SEL R9, R17, R14, !P0 ;  /* 0x0000000e11097207 */ /* 0x000fe20004000000 */
[----:B------:R-:W-:-:S04]  /*05a0*/  IMAD.MOV.U32 R24, RZ, RZ, R3 ;  /* 0x000000ffff187224 */ /* 0x000fc800078e0003 */
[----:B------:R-:W-:Y:S02]  /*05b0*/  IMAD.SHL.U32 R21, R9, 0x4, RZ ;  /* 0x0000000409157824 */ /* 0x000fe400078e00ff */
[----:B------:R-:W-:Y:S02]  /*05c0*/  IMAD.MOV.U32 R9, RZ, RZ, R2 ;  /* 0x000000ffff097224 */ /* 0x000fe400078e0002 */
[----:B---3--:R-:W-:Y:S01]  /*05d0*/  IMAD.WIDE.U32 R6, R21, 0x4, R10 ;  /* 0x0000000415067825 */ /* 0x008fe200078e000a */
[----:B------:R-:W-:Y:S01]  /*05e0*/  STG.E.64 desc[UR4][R4.64+0x8], R24 ;  /* 0x0000081804007986 */ /* 0x000fe2000c101b04 */
[----:B------:R-:W0:Y:S03]  /*05f0*/  LDC.64 R2, c[0x0][0x388] ;  /* 0x0000e200ff027b82 */ /* 0x000e260000000a00 */
[----:B------:R-:W-:Y:S04]  /*0600*/  STG.E.64 desc[UR4][R4.64+0x10], R12 ;  /* 0x0000100c04007986 */ /* 0x000fe8000c101b04 */
[----:B------:R1:W-:Y:S04]  /*0610*/  STG.E.64 desc[UR4][R4.64], R8 ;  /* 0x0000000804007986 */ /* 0x0003e8000c101b04 */
[----:B------:R-:W2:Y:S01]  /*0620*/  LDG.E R7, desc[UR4][R6.64] ;  /* 0x0000000406077981 */ /* 0x000ea2000c1e1900 */
[----:B------:R-:W-:-:S04]  /*0630*/  ISETP.GT.U32.AND P0, PT, R15, 0x1, PT ;  /* 0x000000010f00780c */ /* 0x000fc80003f04070 */
[----:B------:R-:W-:Y:S01]  /*0640*/  SEL R16, R14, R17, P0 ;  /* 0x000000110e107207 */ /* 0x000fe20000000000 */
[----:B------:R-:W-:-:S04]  /*0650*/  IMAD.SHL.U32 R21, R0, 0x4, RZ ;  /* 0x0000000400157824 */ /* 0x000fc800078e00ff */
[----:B------:R-:W-:Y:S02]  /*0660*/  IMAD.SHL.U32 R23, R16, 0x4, RZ ;  /* 0x0000000410177824 */ /* 0x000fe400078e00ff */
[----:B0-----:R-:W-:-:S04]  /*0670*/  IMAD.WIDE R2, R21, 0x4, R2 ;  /* 0x0000000415027825 */ /* 0x001fc800078e0202 */
[----:B------:R-:W-:Y:S01]  /*0680*/  IMAD.WIDE.U32 R20, R23, 0x4, R10 ;  /* 0x0000000417147825 */ /* 0x000fe200078e000a */
[----:B--2---:R-:W-:Y:S05]  /*0690*/  STG.E desc[UR4][R2.64], R7 ;  /* 0x0000000702007986 */ /* 0x004fea000c101904 */
[----:B------:R-:W2:Y:S01]  /*06a0*/  LDG.E R21, desc[UR4][R20.64+0x4] ;  /* 0x0000040414157981 */ /* 0x000ea2000c1e1900 */
[----:B------:R-:W-:-:S04]  /*06b0*/  ISETP.NE.AND P0, PT, R15, 0x3, PT ;  /* 0x000000030f00780c */ /* 0x000fc80003f05270 */
[----:B------:R-:W-:-:S05]  /*06c0*/  SEL R14, R14, R17, !P0 ;  /* 0x000000110e0e7207 */ /* 0x000fca0004000000 */
[----:B-1----:R-:W-:-:S04]  /*06d0*/  IMAD.SHL.U32 R5, R14, 0x4, RZ ;  /* 0x000000040e057824 */ /* 0x002fc800078e00ff */
[----:B------:R-:W-:Y:S01]  /*06e0*/  IMAD.WIDE.U32 R4, R5, 0x4, R10 ;  /* 0x0000000405047825 */ /* 0x000fe200078e000a */
[----:B--2---:R-:W-:Y:S05]  /*06f0*/  STG.E desc[UR4][R2.64+0x4], R21 ;  /* 0x0000041502007986 */ /* 0x004fea000c101904 */
[----:B------:R-:W2:Y:S01]  /*0700*/  LDG.E R5, desc[UR4][R4.64+0x8] ;  /* 0x0000080404057981 */ /* 0x000ea2000c1e1900 */
[----:B------:R-:W-:-:S05]  /*0710*/  IMAD.SHL.U32 R19, R19, 0x4, RZ ;  /* 0x0000000413137824 */ /* 0x000fca00078e00ff */
[----:B------:R-:W-:-:S05]  /*0720*/  LOP3.LUT R19, R19, 0x7fc, RZ, 0xc0, !PT ;  /* 0x000007fc13137812 */ /* 0x000fca00078ec0ff */
[----:B------:R-:W-:Y:S01]  /*0730*/  IMAD.WIDE.U32 R10, R19, 0x4, R10 ;  /* 0x00000004130a7825 */ /* 0x000fe200078e000a */
[----:B--2---:R-:W-:Y:S05]  /*0740*/  STG.E desc[UR4][R2.64+0x8], R5 ;  /* 0x0000080502007986 */ /* 0x004fea000c101904 */
[----:B------:R-:W2:Y:S04]  /*0750*/  LDG.E R11, desc[UR4][R10.64+0xc] ;  /* 0x00000c040a0b7981 */ /* 0x000ea8000c1e1900 */
[----:B--2---:R-:W-:Y:S01]  /*0760*/  STG.E desc[UR4][R2.64+0xc], R11 ;  /* 0x00000c0b02007986 */ /* 0x004fe2000c101904 */
[----:B------:R-:W-:Y:S05]  /*0770*/  EXIT ;  /* 0x000000000000794d */ /* 0x000fea0003800000 */
.L_x_11:
        /* <DEDUP_REMOVED lines=16> */
.L_x_25:


//--------------------- .text._Z15evaluateFitnessPfS_S_ --------------------------
	.section	.text._Z15evaluateFitnessPfS_S_,"ax",@progbits
	.align	128
        .global         _Z15evaluateFitnessPfS_S_
        .type           _Z15evaluateFitnessPfS_S_,@function
        .size           _Z15evaluateFitnessPfS_S_,(.L_x_26 - _Z15evaluateFitnessPfS_S_)
        .other          _Z15evaluateFitnessPfS_S_,@"STO_CUDA_ENTRY STV_DEFAULT"
_Z15evaluateFitnessPfS_S_:
.text._Z15evaluateFitnessPfS_S_:
        /* <DEDUP_REMOVED lines=9> */
[----:B------:R-:W-:-:S06]  /*0090*/  SHF.L.U32 R3, R9, 0x2, RZ ;  /* 0x0000000209037819 */ /* 0x000fcc00000006ff */
[----:B------:R-:W2:Y:S01]  /*00a0*/  LDC.64 R6, c[0x0][0x390] ;  /* 0x0000e400ff067b82 */ /* 0x000ea20000000a00 */
[----:B0-----:R-:W-:-:S07]  /*00b0*/  IMAD.WIDE R4, R3, 0x4, R4 ;  /* 0x0000000403047825 */ /* 0x001fce00078e0204 */
[----:B------:R-:W0:Y:S01]  /*00c0*/  LDC.64 R2, c[0x0][0x388] ;  /* 0x0000e200ff027b82 */ /* 0x000e220000000a00 */
[----:B-1----:R-:W3:Y:S04]  /*00d0*/  LDG.E R0, desc[UR4][R4.64] ;  /* 0x0000000404007981 */ /* 0x002ee8000c1e1900 */
[----:B--2---:R-:W3:Y:S04]  /*00e0*/  LDG.E R11, desc[UR4][R6.64] ;  /* 0x00000004060b7981 */ /* 0x004ee8000c1e1900 */
[----:B------:R-:W2:Y:S04]  /*00f0*/  LDG.E R13, desc[UR4][R6.64+0x4] ;  /* 0x00000404060d7981 */ /* 0x000ea8000c1e1900 */
[----:B------:R-:W2:Y:S04]  /*0100*/  LDG.E R8, desc[UR4][R4.64+0x4] ;  /* 0x0000040404087981 */ /* 0x000ea8000c1e1900 */
[----:B------:R-:W4:Y:S04]  /*0110*/  LDG.E R15, desc[UR4][R6.64+0x8] ;  /* 0x00000804060f7981 */ /* 0x000f28000c1e1900 */
[----:B------:R-:W4:Y:S04]  /*0120*/  LDG.E R10, desc[UR4][R4.64+0x8] ;  /* 0x00000804040a7981 */ /* 0x000f28000c1e1900 */
[----:B------:R-:W5:Y:S04]  /*0130*/  LDG.E R12, desc[UR4][R4.64+0xc] ;  /* 0x00000c04040c7981 */ /* 0x000f68000c1e1900 */
[----:B------:R-:W5:Y:S01]  /*0140*/  LDG.E R17, desc[UR4][R6.64+0xc] ;  /* 0x00000c0406117981 */ /* 0x000f62000c1e1900 */
[----:B0-----:R-:W-:-:S04]  /*0150*/  IMAD.WIDE R2, R9, 0x4, R2 ;  /* 0x0000000409027825 */ /* 0x001fc800078e0202 */
[----:B---3--:R-:W-:-:S04]  /*0160*/  FADD R0, R0, -R11 ;  /* 0x8000000b00007221 */ /* 0x008fc80000000000 */
[----:B------:R-:W-:Y:S01]  /*0170*/  FFMA R0, R0, R0, RZ ;  /* 0x0000000000007223 */ /* 0x000fe200000000ff */
[----:B--2---:R-:W-:-:S04]  /*0180*/  FADD R13, R8, -R13 ;  /* 0x8000000d080d7221 */ /* 0x004fc80000000000 */
[----:B------:R-:W-:Y:S01]  /*0190*/  FFMA R0, R13, R13, R0 ;  /* 0x0000000d0d007223 */ /* 0x000fe20000000000 */
[----:B----4-:R-:W-:-:S04]  /*01a0*/  FADD R15, R10, -R15 ;  /* 0x8000000f0a0f7221 */ /* 0x010fc80000000000 */
[----:B------:R-:W-:Y:S01]  /*01b0*/  FFMA R0, R15, R15, R0 ;  /* 0x0000000f0f007223 */ /* 0x000fe20000000000 */
[----:B-----5:R-:W-:-:S04]  /*01c0*/  FADD R17, R12, -R17 ;  /* 0x800000110c117221 */ /* 0x020fc80000000000 */
[----:B------:R-:W-:-:S05]  /*01d0*/  FFMA R17, R17, R17, R0 ;  /* 0x0000001111117223 */ /* 0x000fca0000000000 */
[----:B------:R-:W-:Y:S01]  /*01e0*/  STG.E desc[UR4][R2.64], R17 ;  /* 0x0000001102007986 */ /* 0x000fe2000c101904 */
[----:B------:R-:W-:Y:S05]  /*01f0*/  EXIT ;  /* 0x000000000000794d */ /* 0x000fea0003800000 */
.L_x_12:
        /* <DEDUP_REMOVED lines=16> */
.L_x_26:


//--------------------- .text._Z14initPopulationPfP17curandStateXORWOW --------------------------
	.section	.text._Z14initPopulationPfP17curandStateXORWOW,"ax",@progbits
	.align	128
        .global         _Z14initPopulationPfP17curandStateXORWOW
        .type           _Z14initPopulationPfP17curandStateXORWOW,@function
        .size           _Z14initPopulationPfP17curandStateXORWOW,(.L_x_27 - _Z14initPopulationPfP17curandStateXORWOW)
        .other          _Z14initPopulationPfP17curandStateXORWOW,@"STO_CUDA_ENTRY STV_DEFAULT"
_Z14initPopulationPfP17curandStateXORWOW:
.text._Z14initPopulationPfP17curandStateXORWOW:
        /* <DEDUP_REMOVED lines=8> */
[----:B------:R-:W1:Y:S07]  /*0080*/  LDCU.64 UR4, c[0x0][0x358] ;  /* 0x00006b00ff0477ac */ /* 0x000e6e0008000a00 */
[----:B------:R-:W2:Y:S01]  /*0090*/  LDC.64 R8, c[0x0][0x380] ;  /* 0x0000e000ff087b82 */ /* 0x000ea20000000a00 */
[----:B0-----:R-:W-:-:S05]  /*00a0*/  IMAD.WIDE R2, R11, 0x30, R2 ;  /* 0x000000300b027825 */ /* 0x001fca00078e0202 */
[----:B-1----:R-:W3:Y:S04]  /*00b0*/  LDG.E.64 R12, desc[UR4][R2.64] ;  /* 0x00000004020c7981 */ /* 0x002ee8000c1e1b00 */
[----:B------:R-:W4:Y:S04]  /*00c0*/  LDG.E.64 R4, desc[UR4][R2.64+0x10] ;  /* 0x0000100402047981 */ /* 0x000f28000c1e1b00 */
[----:B------:R-:W5:Y:S01]  /*00d0*/  LDG.E.64 R6, desc[UR4][R2.64+0x8] ;  /* 0x0000080402067981 */ /* 0x000f62000c1e1b00 */
[----:B------:R-:W-:-:S04]  /*00e0*/  IMAD.SHL.U32 R11, R11, 0x4, RZ ;  /* 0x000000040b0b7824 */ /* 0x000fc800078e00ff */
[----:B--2---:R-:W-:Y:S01]  /*00f0*/  IMAD.WIDE R8, R11, 0x4, R8 ;  /* 0x000000040b087825 */ /* 0x004fe200078e0208 */
[----:B---3--:R-:W-:-:S04]  /*0100*/  SHF.R.U32.HI R0, RZ, 0x2, R13 ;  /* 0x00000002ff007819 */ /* 0x008fc8000001160d */
[----:B------:R-:W-:Y:S01]  /*0110*/  LOP3.LUT R0, R0, R13, RZ, 0x3c, !PT ;  /* 0x0000000d00007212 */ /* 0x000fe200078e3cff */
[----:B----4-:R-:W-:Y:S02]  /*0120*/  IMAD.SHL.U32 R13, R5, 0x10, RZ ;  /* 0x00000010050d7824 */ /* 0x010fe400078e00ff */
[----:B------:R-:W-:Y:S01]  /*0130*/  IMAD.MOV.U32 R21, RZ, RZ, R4 ;  /* 0x000000ffff157224 */ /* 0x000fe200078e0004 */
[----:B-----5:R-:W-:Y:S01]  /*0140*/  MOV R20, R7 ;  /* 0x0000000700147202 */ /* 0x020fe20000000f00 */
[C---:B------:R-:W-:Y:S02]  /*0150*/  IMAD.SHL.U32 R10, R0.reuse, 0x2, RZ ;  /* 0x00000002000a7824 */ /* 0x040fe400078e00ff */
[----:B------:R-:W-:Y:S02]  /*0160*/  IMAD.MOV.U32 R11, RZ, RZ, R6 ;  /* 0x000000ffff0b7224 */ /* 0x000fe400078e0006 */
[----:B------:R0:W-:Y:S01]  /*0170*/  STG.E.64 desc[UR4][R2.64+0x8], R20 ;  /* 0x0000081402007986 */ /* 0x0001e2000c101b04 */
[----:B------:R-:W-:-:S02]  /*0180*/  LOP3.LUT R0, R0, R10, R13, 0x96, !PT ;  /* 0x0000000a00007212 */ /* 0x000fc400078e960d */
[----:B------:R-:W-:Y:S02]  /*0190*/  IADD3 R10, PT, PT, R12, 0x587c5, RZ ;  /* 0x000587c50c0a7810 */ /* 0x000fe40007ffe0ff */
[----:B------:R-:W-:Y:S01]  /*01a0*/  LOP3.LUT R13, R0, R5, RZ, 0x3c, !PT ;  /* 0x00000005000d7212 */ /* 0x000fe200078e3cff */
[----:B------:R-:W-:Y:S02]  /*01b0*/  HFMA2 R0, -RZ, RZ, 0.1171875, 0 ;  /* 0x2f800000ff007431 */ /* 0x000fe400000001ff */
[----:B------:R1:W-:Y:S02]  /*01c0*/  STG.E.64 desc[UR4][R2.64], R10 ;  /* 0x0000000a02007986 */ /* 0x0003e4000c101b04 */
[----:B------:R-:W-:-:S05]  /*01d0*/  IMAD.IADD R12, R13, 0x1, R10 ;  /* 0x000000010d0c7824 */ /* 0x000fca00078e020a */
[----:B------:R-:W-:Y:S01]  /*01e0*/  I2FP.F32.U32 R15, R12 ;  /* 0x0000000c000f7245 */ /* 0x000fe20000201000 */
[----:B------:R-:W-:-:S04]  /*01f0*/  IMAD.MOV.U32 R12, RZ, RZ, R5 ;  /* 0x000000ffff0c7224 */ /* 0x000fc800078e0005 */
[----:B------:R-:W-:Y:S01]  /*0200*/  FFMA R15, R15, R0, 1.1641532182693481445e-10 ;  /* 0x2f0000000f0f7423 */ /* 0x000fe20000000000 */
[----:B------:R2:W-:Y:S03]  /*0210*/  STG.E.64 desc[UR4][R2.64+0x10], R12 ;  /* 0x0000100c02007986 */ /* 0x0005e6000c101b04 */
[----:B------:R-:W-:-:S05]  /*0220*/  FMUL R15, R15, 10 ;  /* 0x412000000f0f7820 */ /* 0x000fca0000400000 */
[----:B------:R-:W-:Y:S04]  /*0230*/  STG.E desc[UR4][R8.64], R15 ;  /* 0x0000000f08007986 */ /* 0x000fe8000c101904 */
[----:B------:R-:W3:Y:S04]  /*0240*/  LDG.E.64 R16, desc[UR4][R2.64] ;  /* 0x0000000402107981 */ /* 0x000ee8000c1e1b00 */
[----:B------:R-:W4:Y:S04]  /*0250*/  LDG.E.64 R6, desc[UR4][R2.64+0x10] ;  /* 0x0000100402067981 */ /* 0x000f28000c1e1b00 */
[----:B------:R-:W5:Y:S01]  /*0260*/  LDG.E.64 R4, desc[UR4][R2.64+0x8] ;  /* 0x0000080402047981 */ /* 0x000f62000c1e1b00 */
[----:B---3--:R-:W-:Y:S01]  /*0270*/  SHF.R.U32.HI R14, RZ, 0x2, R17 ;  /* 0x00000002ff0e7819 */ /* 0x008fe20000011611 */
[----:B------:R-:W-:-:S03]  /*0280*/  VIADD R16, R16, 0x587c5 ;  /* 0x000587c510107836 */ /* 0x000fc60000000000 */
[----:B------:R-:W-:Y:S01]  /*0290*/  LOP3.LUT R14, R14, R17, RZ, 0x3c, !PT ;  /* 0x000000110e0e7212 */ /* 0x000fe200078e3cff */
[----:B----4-:R-:W-:Y:S01]  /*02a0*/  IMAD.SHL.U32 R17, R7, 0x10, RZ ;  /* 0x0000001007117824 */ /* 0x010fe200078e00ff */
[----:B------:R-:W-:Y:S01]  /*02b0*/  MOV R19, R6 ;  /* 0x0000000600137202 */ /* 0x000fe20000000f00 */
[----:B0-----:R-:W-:Y:S01]  /*02c0*/  IMAD.MOV.U32 R20, RZ, RZ, R7 ;  /* 0x000000ffff147224 */ /* 0x001fe200078e0007 */
[----:B------:R-:W-:-:S04]  /*02d0*/  SHF.L.U32 R18, R14, 0x1, RZ ;  /* 0x000000010e127819 */ /* 0x000fc800000006ff */
[----:B------:R-:W-:Y:S02]  /*02e0*/  LOP3.LUT R18, R14, R18, R17, 0x96, !PT ;  /* 0x000000120e127212 */ /* 0x000fe400078e9611 */
[----:B-----5:R-:W-:Y:S02]  /*02f0*/  MOV R17, R4 ;  /* 0x0000000400117202 */ /* 0x020fe40000000f00 */
[----:B------:R-:W-:Y:S01]  /*0300*/  LOP3.LUT R21, R18, R7, RZ, 0x3c, !PT ;  /* 0x0000000712157212 */ /* 0x000fe200078e3cff */
[----:B------:R-:W-:Y:S02]  /*0310*/  IMAD.MOV.U32 R18, RZ, RZ, R5 ;  /* 0x000000ffff127224 */ /* 0x000fe400078e0005 */
[----:B------:R-:W-:Y:S02]  /*0320*/  STG.E.64 desc[UR4][R2.64], R16 ;  /* 0x0000001002007986 */ /* 0x000fe4000c101b04 */
[----:B-1----:R-:W-:Y:S02]  /*0330*/  IMAD.IADD R10, R21, 0x1, R16 ;  /* 0x00000001150a7824 */ /* 0x002fe400078e0210 */
[----:B------:R0:W-:Y:S03]  /*0340*/  STG.E.64 desc[UR4][R2.64+0x10], R20 ;  /* 0x0000101402007986 */ /* 0x0001e6000c101b04 */
[----:B------:R-:W-:Y:S01]  /*0350*/  I2FP.F32.U32 R11, R10 ;  /* 0x0000000a000b7245 */ /* 0x000fe20000201000 */
[----:B------:R1:W-:Y:S04]  /*0360*/  STG.E.64 desc[UR4][R2.64+0x8], R18 ;  /* 0x0000081202007986 */ /* 0x0003e8000c101b04 */
[----:B------:R-:W-:-:S04]  /*0370*/  FFMA R11, R11, R0, 1.1641532182693481445e-10 ;  /* 0x2f0000000b0b7423 */ /* 0x000fc80000000000 */
[----:B------:R-:W-:-:S05]  /*0380*/  FMUL R11, R11, 10 ;  /* 0x412000000b0b7820 */ /* 0x000fca0000400000 */
[----:B------:R3:W-:Y:S04]  /*0390*/  STG.E desc[UR4][R8.64+0x4], R11 ;  /* 0x0000040b08007986 */ /* 0x0007e8000c101904 */
[----:B--2---:R-:W2:Y:S04]  /*03a0*/  LDG.E.64 R12, desc[UR4][R2.64] ;  /* 0x00000004020c7981 */ /* 0x004ea8000c1e1b00 */
[----:B------:R-:W4:Y:S04]  /*03b0*/  LDG.E.64 R6, desc[UR4][R2.64+0x10] ;  /* 0x0000100402067981 */ /* 0x000f28000c1e1b00 */
[----:B------:R-:W5:Y:S01]  /*03c0*/  LDG.E.64 R4, desc[UR4][R2.64+0x8] ;  /* 0x0000080402047981 */ /* 0x000f62000c1e1b00 */
[----:B--2---:R-:W-:-:S02]  /*03d0*/  SHF.R.U32.HI R10, RZ, 0x2, R13 ;  /* 0x00000002ff0a7819 */ /* 0x004fc4000001160d */
[----:B------:R-:W-:Y:S02]  /*03e0*/  IADD3 R12, PT, PT, R12, 0x587c5, RZ ;  /* 0x000587c50c0c7810 */ /* 0x000fe40007ffe0ff */
[----:B------:R-:W-:Y:S01]  /*03f0*/  LOP3.LUT R10, R10, R13, RZ, 0x3c, !PT ;  /* 0x0000000d0a0a7212 */ /* 0x000fe200078e3cff */
[----:B----4-:R-:W-:Y:S01]  /*0400*/  IMAD.SHL.U32 R13, R7, 0x10, RZ ;  /* 0x00000010070d7824 */ /* 0x010fe200078e00ff */
[----:B0-----:R-:W-:Y:S01]  /*0410*/  MOV R20, R7 ;  /* 0x0000000700147202 */ /* 0x001fe20000000f00 */
[----:B-1----:R-:W-:Y:S02]  /*0420*/  IMAD.MOV.U32 R19, RZ, RZ, R6 ;  /* 0x000000ffff137224 */ /* 0x002fe400078e0006 */
[----:B------:R-:W-:Y:S02]  /*0430*/  IMAD.SHL.U32 R14, R10, 0x2, RZ ;  /* 0x000000020a0e7824 */ /* 0x000fe400078e00ff */
[----:B-----5:R-:W-:-:S03]  /*0440*/  IMAD.MOV.U32 R18, RZ, RZ, R5 ;  /* 0x000000ffff127224 */ /* 0x020fc600078e0005 */
[----:B------:R-:W-:Y:S02]  /*0450*/  LOP3.LUT R14, R10, R14, R13, 0x96, !PT ;  /* 0x0000000e0a0e7212 */ /* 0x000fe400078e960d */
[----:B------:R-:W-:Y:S01]  /*0460*/  MOV R13, R4 ;  /* 0x00000004000d7202 */ /* 0x000fe20000000f00 */
[----:B------:R-:W-:Y:S01]  /*0470*/  STG.E.64 desc[UR4][R2.64+0x8], R18 ;  /* 0x0000081202007986 */ /* 0x000fe2000c101b04 */
[----:B------:R-:W-:-:S03]  /*0480*/  LOP3.LUT R21, R14, R7, RZ, 0x3c, !PT ;  /* 0x000000070e157212 */ /* 0x000fc600078e3cff */
[----:B------:R0:W-:Y:S02]  /*0490*/  STG.E.64 desc[UR4][R2.64], R12 ;  /* 0x0000000c02007986 */ /* 0x0001e4000c101b04 */
[----:B------:R-:W-:Y:S02]  /*04a0*/  IMAD.IADD R10, R21, 0x1, R12 ;  /* 0x00000001150a7824 */ /* 0x000fe400078e020c */
[----:B------:R-:W-:Y:S03]  /*04b0*/  STG.E.64 desc[UR4][R2.64+0x10], R20 ;  /* 0x0000101402007986 */ /* 0x000fe6000c101b04 */
[----:B---3--:R-:W-:-:S05]  /*04c0*/  I2FP.F32.U32 R11, R10 ;  /* 0x0000000a000b7245 */ /* 0x008fca0000201000 */
[----:B------:R-:W-:-:S04]  /*04d0*/  FFMA R11, R11, R0, 1.1641532182693481445e-10 ;  /* 0x2f0000000b0b7423 */ /* 0x000fc80000000000 */
[----:B------:R-:W-:-:S05]  /*04e0*/  FMUL R11, R11, 10 ;  /* 0x412000000b0b7820 */ /* 0x000fca0000400000 */
[----:B------:R1:W-:Y:S04]  /*04f0*/  STG.E desc[UR4][R8.64+0x8], R11 ;  /* 0x0000080b08007986 */ /* 0x0003e8000c101904 */
[----:B------:R-:W2:Y:S04]  /*0500*/  LDG.E.64 R14, desc[UR4][R2.64] ;  /* 0x00000004020e7981 */ /* 0x000ea8000c1e1b00 */
[----:B------:R-:W3:Y:S04]  /*0510*/  LDG.E.64 R6, desc[UR4][R2.64+0x10] ;  /* 0x0000100402067981 */ /* 0x000ee8000c1e1b00 */
[----:B------:R-:W4:Y:S01]  /*0520*/  LDG.E.64 R4, desc[UR4][R2.64+0x8] ;  /* 0x0000080402047981 */ /* 0x000f22000c1e1b00 */
[----:B--2---:R-:W-:Y:S01]  /*0530*/  SHF.R.U32.HI R10, RZ, 0x2, R15 ;  /* 0x00000002ff0a7819 */ /* 0x004fe2000001160f */
[----:B------:R-:W-:-:S03]  /*0540*/  VIADD R14, R14, 0x587c5 ;  /* 0x000587c50e0e7836 */ /* 0x000fc60000000000 */
[----:B------:R-:W-:Y:S01]  /*0550*/  LOP3.LUT R10, R10, R15, RZ, 0x3c, !PT ;  /* 0x0000000f0a0a7212 */ /* 0x000fe200078e3cff */
[----:B---3--:R-:W-:Y:S02]  /*0560*/  IMAD.SHL.U32 R15, R7, 0x10, RZ ;  /* 0x00000010070f7824 */ /* 0x008fe400078e00ff */
[----:B0-----:R-:W-:Y:S01]  /*0570*/  IMAD.MOV.U32 R13, RZ, RZ, R6 ;  /* 0x000000ffff0d7224 */ /* 0x001fe200078e0006 */
[----:B------:R-:W-:Y:S01]  /*0580*/  SHF.L.U32 R16, R10, 0x1, RZ ;  /* 0x000000010a107819 */ /* 0x000fe200000006ff */
[----:B----4-:R-:W-:-:S03]  /*0590*/  IMAD.MOV.U32 R12, RZ, RZ, R5 ;  /* 0x000000ffff0c7224 */ /* 0x010fc600078e0005 */
[----:B------:R-:W-:Y:S02]  /*05a0*/  LOP3.LUT R16, R10, R16, R15, 0x96, !PT ;  /* 0x000000100a107212 */ /* 0x000fe400078e960f */
[----:B------:R-:W-:Y:S01]  /*05b0*/  MOV R15, R4 ;  /* 0x00000004000f7202 */ /* 0x000fe20000000f00 */
[----:B------:R-:W-:Y:S01]  /*05c0*/  STG.E.64 desc[UR4][R2.64+0x8], R12 ;  /* 0x0000080c02007986 */ /* 0x000fe2000c101b04 */
[-C--:B------:R-:W-:Y:S02]  /*05d0*/  LOP3.LUT R17, R16, R7.reuse, RZ, 0x3c, !PT ;  /* 0x0000000710117212 */ /* 0x080fe400078e3cff */
[----:B------:R-:W-:Y:S01]  /*05e0*/  MOV R16, R7 ;  /* 0x0000000700107202 */ /* 0x000fe20000000f00 */
[----:B------:R-:W-:Y:S01]  /*05f0*/  STG.E.64 desc[UR4][R2.64], R14 ;  /* 0x0000000e02007986 */ /* 0x000fe2000c101b04 */
[----:B------:R-:W-:-:S03]  /*0600*/  IADD3 R10, PT, PT, R17, R14, RZ ;  /* 0x0000000e110a7210 */ /* 0x000fc60007ffe0ff */
[----:B------:R-:W-:Y:S01]  /*0610*/  STG.E.64 desc[UR4][R2.64+0x10], R16 ;  /* 0x0000101002007986 */ /* 0x000fe2000c101b04 */
[----:B-1----:R-:W-:-:S05]  /*0620*/  I2FP.F32.U32 R11, R10 ;  /* 0x0000000a000b7245 */ /* 0x002fca0000201000 */
[----:B------:R-:W-:-:S04]  /*0630*/  FFMA R11, R11, R0, 1.1641532182693481445e-10 ;  /* 0x2f0000000b0b7423 */ /* 0x000fc80000000000 */
[----:B------:R-:W-:-:S05]  /*0640*/  FMUL R11, R11, 10 ;  /* 0x412000000b0b7820 */ /* 0x000fca0000400000 */
[----:B------:R-:W-:Y:S01]  /*0650*/  STG.E desc[UR4][R8.64+0xc], R11 ;  /* 0x00000c0b08007986 */ /* 0x000fe2000c101904 */
[----:B------:R-:W-:Y:S05]  /*0660*/  EXIT ;  /* 0x000000000000794d */ /* 0x000fea0003800000 */
.L_x_13:
        /* <DEDUP_REMOVED lines=9> */
.L_x_27:


//--------------------- .text._Z8initRandP17curandStateXORWOWm --------------------------
	.section	.text._Z8initRandP17curandStateXORWOWm,"ax",@progbits
	.align	128
        .global         _Z8initRandP17curandStateXORWOWm
        .type           _Z8initRandP17curandStateXORWOWm,@function
        .size           _Z8initRandP17curandStateXORWOWm,(.L_x_28 - _Z8initRandP17curandStateXORWOWm)
        .other          _Z8initRandP17curandStateXORWOWm,@"STO_CUDA_ENTRY STV_DEFAULT"
_Z8initRandP17curandStateXORWOWm:
.text._Z8initRandP17curandStateXORWOWm:
        /* <DEDUP_REMOVED lines=9> */
[----:B------:R-:W-:Y:S01]  /*0090*/  ISETP.NE.AND P0, PT, R13, RZ, PT ;  /* 0x000000ff0d00720c */ /* 0x000fe20003f05270 */
[----:B------:R-:W-:Y:S05]  /*00a0*/  BSSY.RECONVERGENT B0, `(.L_x_14) ;  /* 0x00000e1000007945 */ /* 0x000fea0003800200 */
[----:B------:R-:W2:Y:S01]  /*00b0*/  LDC.64 R6, c[0x0][0x380] ;  /* 0x0000e000ff067b82 */ /* 0x000ea20000000a00 */
[----:B0-----:R-:W-:Y:S02]  /*00c0*/  LOP3.LUT R0, R2, 0xaad26b49, RZ, 0x3c, !PT ;  /* 0xaad26b4902007812 */ /* 0x001fe400078e3cff */
[----:B------:R-:W-:-:S03]  /*00d0*/  LOP3.LUT R2, R3, 0xf7dcefdd, RZ, 0x3c, !PT ;  /* 0xf7dcefdd03027812 */ /* 0x000fc600078e3cff */
[----:B------:R-:W-:Y:S02]  /*00e0*/  IMAD R0, R0, 0x4182bed5, RZ ;  /* 0x4182bed500007824 */ /* 0x000fe400078e02ff */
[----:B------:R-:W-:Y:S02]  /*00f0*/  IMAD R3, R2, -0x658354e5, RZ ;  /* 0x9a7cab1b02037824 */ /* 0x000fe400078e02ff */
[----:B--2---:R-:W-:Y:S01]  /*0100*/  IMAD.WIDE R6, R13, 0x30, R6 ;  /* 0x000000300d067825 */ /* 0x004fe200078e0206 */
[C---:B------:R-:W-:Y:S02]  /*0110*/  LOP3.LUT R8, R0.reuse, 0x159a55e5, RZ, 0x3c, !PT ;  /* 0x159a55e500087812 */ /* 0x040fe400078e3cff */
[C---:B------:R-:W-:Y:S01]  /*0120*/  IADD3 R4, PT, PT, R0.reuse, 0x64f0c9, R3 ;  /* 0x0064f0c900047810 */ /* 0x040fe20007ffe003 */
[C---:B------:R-:W-:Y:S01]  /*0130*/  VIADD R5, R0.reuse, 0x75bcd15 ;  /* 0x075bcd1500057836 */ /* 0x040fe20000000000 */
[----:B------:R-:W-:Y:S01]  /*0140*/  LOP3.LUT R10, R3, 0x5491333, RZ, 0x3c, !PT ;  /* 0x05491333030a7812 */ /* 0x000fe200078e3cff */
[----:B------:R-:W-:-:S02]  /*0150*/  VIADD R11, R0, 0x583f19 ;  /* 0x00583f19000b7836 */ /* 0x000fc40000000000 */
[----:B------:R-:W-:Y:S01]  /*0160*/  VIADD R9, R3, 0x1f123bb5 ;  /* 0x1f123bb503097836 */ /* 0x000fe20000000000 */
[----:B-1----:R0:W-:Y:S04]  /*0170*/  STG.E.64 desc[UR4][R6.64], R4 ;  /* 0x0000000406007986 */ /* 0x0021e8000c101b04 */
[----:B------:R0:W-:Y:S04]  /*0180*/  STG.E.64 desc[UR4][R6.64+0x8], R8 ;  /* 0x0000080806007986 */ /* 0x0001e8000c101b04 */
[----:B------:R0:W-:Y:S01]  /*0190*/  STG.E.64 desc[UR4][R6.64+0x10], R10 ;  /* 0x0000100a06007986 */ /* 0x0001e2000c101b04 */
[----:B------:R-:W-:Y:S05]  /*01a0*/  @!P0 BRA `(.L_x_15) ;  /* 0x0000000c00408947 */ /* 0x000fea0003800000 */
[----:B------:R-:W-:Y:S01]  /*01b0*/  SHF.R.S32.HI R0, RZ, 0x1f, R13 ;  /* 0x0000001fff007819 */ /* 0x000fe2000001140d */
[----:B------:R-:W-:-:S07]  /*01c0*/  IMAD.MOV.U32 R12, RZ, RZ, RZ ;  /* 0x000000ffff0c7224 */ /* 0x000fce00078e00ff */
.L_x_21:
[----:B-1----:R-:W-:Y:S01]  /*01d0*/  LOP3.LUT R2, R13, 0x3, RZ, 0xc0, !PT ;  /* 0x000000030d027812 */ /* 0x002fe200078ec0ff */
[----:B------:R-:W-:Y:S03]  /*01e0*/  BSSY.RECONVERGENT B1, `(.L_x_16) ;  /* 0x00000c6000017945 */ /* 0x000fe60003800200 */
[----:B------:R-:W-:-:S04]  /*01f0*/  ISETP.NE.U32.AND P0, PT, R2, RZ, PT ;  /* 0x000000ff0200720c */ /* 0x000fc80003f05070 */
[----:B------:R-:W-:-:S13]  /*0200*/  ISETP.NE.AND.EX P0, PT, RZ, RZ, PT, P0 ;  /* 0x000000ffff00720c */ /* 0x000fda0003f05300 */
[----:B------:R-:W-:Y:S05]  /*0210*/  @!P0 BRA `(.L_x_17) ;  /* 0x0000000c00088947 */ /* 0x000fea0003800000 */
[----:B0-----:R-:W0:Y:S01]  /*0220*/  LDC.64 R8, c[0x4][RZ] ;  /* 0x01000000ff087b82 */ /* 0x001e220000000a00 */
[----:B------:R-:W-:Y:S02]  /*0230*/  IMAD.MOV.U32 R14, RZ, RZ, RZ ;  /* 0x000000ffff0e7224 */ /* 0x000fe400078e00ff */
[----:B0-----:R-:W-:-:S07]  /*0240*/  IMAD.WIDE.U32 R8, R12, 0xc80, R8 ;  /* 0x00000c800c087825 */ /* 0x001fce00078e0008 */
.L_x_20:
[----:B-1----:R-:W-:Y:S01]  /*0250*/  IMAD.MOV.U32 R15, RZ, RZ, RZ ;  /* 0x000000ffff0f7224 */ /* 0x002fe200078e00ff */
[----:B------:R-:W-:Y:S01]  /*0260*/  CS2R R2, SRZ ;  /* 0x0000000000027805 */ /* 0x000fe2000001ff00 */
[----:B------:R-:W-:Y:S01]  /*0270*/  IMAD.MOV.U32 R17, RZ, RZ, RZ ;  /* 0x000000ffff117224 */ /* 0x000fe200078e00ff */
[----:B------:R-:W-:-:S07]  /*0280*/  CS2R R4, SRZ ;  /* 0x0000000000047805 */ /* 0x000fce000001ff00 */
.L_x_19:
[----:B------:R-:W-:-:S05]  /*0290*/  IMAD.WIDE.U32 R10, R17, 0x4, R6 ;  /* 0x00000004110a7825 */ /* 0x000fca00078e0006 */
[----:B------:R0:W5:Y:S01]  /*02a0*/  LDG.E R16, desc[UR4][R10.64+0x4] ;  /* 0x000004040a107981 */ /* 0x000162000c1e1900 */
[----:B------:R-:W-:-:S07]  /*02b0*/  IMAD.MOV.U32 R19, RZ, RZ, RZ ;  /* 0x000000ffff137224 */ /* 0x000fce00078e00ff */
.L_x_18:
[----:B-----5:R-:W-:Y:S01]  /*02c0*/  SHF.R.U32.HI R24, RZ, R19, R16 ;  /* 0x00000013ff187219 */ /* 0x020fe20000011610 */
[----:B0-----:R-:W-:-:S03]  /*02d0*/  IMAD.SHL.U32 R10, R17, 0x20, RZ ;  /* 0x00000020110a7824 */ /* 0x001fc600078e00ff */
[----:B------:R-:W-:Y:S01]  /*02e0*/  LOP3.LUT R11, R24, 0x1, RZ, 0xc0, !PT ;  /* 0x00000001180b7812 */ /* 0x000fe200078ec0ff */
[----:B------:R-:W-:-:S03]  /*02f0*/  IMAD.IADD R10, R10, 0x1, R19 ;  /* 0x000000010a0a7824 */ /* 0x000fc600078e0213 */
[----:B------:R-:W-:Y:S01]  /*0300*/  ISETP.NE.U32.AND P0, PT, R11, 0x1, PT ;  /* 0x000000010b00780c */ /* 0x000fe20003f05070 */
[----:B------:R-:W-:-:S03]  /*0310*/  IMAD R11, R10, 0x5, RZ ;  /* 0x000000050a0b7824 */ /* 0x000fc600078e02ff */
[----:B------:R-:W-:Y:S01]  /*0320*/  R2P PR, R24, 0x7e ;  /* 0x0000007e18007804 */ /* 0x000fe20000000000 */
[----:B------:R-:W-:-:S08]  /*0330*/  IMAD.WIDE.U32 R10, R11, 0x4, R8 ;  /* 0x000000040b0a7825 */ /* 0x000fd000078e0008 */
[----:B------:R-:W2:Y:S04]  /*0340*/  @!P0 LDG.E R18, desc[UR4][R10.64] ;  /* 0x000000040a128981 */ /* 0x000ea8000c1e1900 */
[----:B------:R-:W3:Y:S04]  /*0350*/  @!P0 LDG.E R20, desc[UR4][R10.64+0x10] ;  /* 0x000010040a148981 */ /* 0x000ee8000c1e1900 */
[----:B------:R-:W4:Y:S04]  /*0360*/  @P1 LDG.E R22, desc[UR4][R10.64+0x14] ;  /* 0x000014040a161981 */ /* 0x000f28000c1e1900 */
[----:B------:R-:W4:Y:S04]  /*0370*/  @P2 LDG.E R26, desc[UR4][R10.64+0x28] ;  /* 0x000028040a1a2981 */ /* 0x000f28000c1e1900 */
[----:B------:R-:W4:Y:S04]  /*0380*/  @!P0 LDG.E R21, desc[UR4][R10.64+0x4] ;  /* 0x000004040a158981 */ /* 0x000f28000c1e1900 */
[----:B------:R-:W4:Y:S04]  /*0390*/  @!P0 LDG.E R23, desc[UR4][R10.64+0xc] ;  /* 0x00000c040a178981 */ /* 0x000f28000c1e1900 */
[----:B------:R-:W4:Y:S04]  /*03a0*/  @P1 LDG.E R25, desc[UR4][R10.64+0x18] ;  /* 0x000018040a191981 */ /* 0x000f28000c1e1900 */
[----:B------:R-:W4:Y:S04]  /*03b0*/  @P3 LDG.E R28, desc[UR4][R10.64+0x3c] ;  /* 0x00003c040a1c3981 */ /* 0x000f28000c1e1900 */
[----:B------:R-:W4:Y:S01]  /*03c0*/  @P6 LDG.E R27, desc[UR4][R10.64+0x7c] ;  /* 0x00007c040a1b6981 */ /* 0x000f22000c1e1900 */
[----:B--2---:R-:W-:-:S03]  /*03d0*/  @!P0 LOP3.LUT R15, R15, R18, RZ, 0x3c, !PT ;  /* 0x000000120f0f8212 */ /* 0x004fc600078e3cff */
[----:B------:R-:W2:Y:S01]  /*03e0*/  @!P0 LDG.E R18, desc[UR4][R10.64+0x8] ;  /* 0x000008040a128981 */ /* 0x000ea2000c1e1900 */
[----:B---3--:R-:W-:-:S03]  /*03f0*/  @!P0 LOP3.LUT R3, R3, R20, RZ, 0x3c, !PT ;  /* 0x0000001403038212 */ /* 0x008fc600078e3cff */
[----:B------:R-:W3:Y:S01]  /*0400*/  @P1 LDG.E R20, desc[UR4][R10.64+0x24] ;  /* 0x000024040a141981 */ /* 0x000ee2000c1e1900 */
[----:B----4-:R-:W-:-:S03]  /*0410*/  @P1 LOP3.LUT R15, R15, R22, RZ, 0x3c, !PT ;  /* 0x000000160f0f1212 */ /* 0x010fc600078e3cff */
[----:B------:R-:W4:Y:S01]  /*0420*/  @P2 LDG.E R22, desc[UR4][R10.64+0x38] ;  /* 0x000038040a162981 */ /* 0x000f22000c1e1900 */
[----:B------:R-:W-:-:S03]  /*0430*/  @P2 LOP3.LUT R15, R15, R26, RZ, 0x3c, !PT ;  /* 0x0000001a0f0f2212 */ /* 0x000fc600078e3cff */
[----:B------:R-:W4:Y:S01]  /*0440*/  @P4 LDG.E R26, desc[UR4][R10.64+0x50] ;  /* 0x000050040a1a4981 */ /* 0x000f22000c1e1900 */
[----:B------:R-:W-:-:S03]  /*0450*/  @!P0 LOP3.LUT R4, R4, R21, RZ, 0x3c, !PT ;  /* 0x0000001504048212 */ /* 0x000fc600078e3cff */
[----:B------:R-:W4:Y:S01]  /*0460*/  @P1 LDG.E R21, desc[UR4][R10.64+0x20] ;  /* 0x000020040a151981 */ /* 0x000f22000c1e1900 */
[----:B------:R-:W-:-:S03]  /*0470*/  @!P0 LOP3.LUT R2, R2, R23, RZ, 0x3c, !PT ;  /* 0x0000001702028212 */ /* 0x000fc600078e3cff */
[----:B------:R-:W4:Y:S01]  /*0480*/  @P2 LDG.E R23, desc[UR4][R10.64+0x2c] ;  /* 0x00002c040a172981 */ /* 0x000f22000c1e1900 */
[----:B------:R-:W-:-:S03]  /*0490*/  @P1 LOP3.LUT R4, R4, R25, RZ, 0x3c, !PT ;  /* 0x0000001904041212 */ /* 0x000fc600078e3cff */
[----:B------:R-:W4:Y:S01]  /*04a0*/  @P2 LDG.E R25, desc[UR4][R10.64+0x34] ;  /* 0x000034040a192981 */ /* 0x000f22000c1e1900 */
[----:B--2---:R-:W-:-:S03]  /*04b0*/  @!P0 LOP3.LUT R5, R5, R18, RZ, 0x3c, !PT ;  /* 0x0000001205058212 */ /* 0x004fc600078e3cff */
[----:B------:R-:W2:Y:S01]  /*04c0*/  @P1 LDG.E R18, desc[UR4][R10.64+0x1c] ;  /* 0x00001c040a121981 */ /* 0x000ea2000c1e1900 */
[----:B---3--:R-:W-:-:S03]  /*04d0*/  @P1 LOP3.LUT R3, R3, R20, RZ, 0x3c, !PT ;  /* 0x0000001403031212 */ /* 0x008fc600078e3cff */
[----:B------:R-:W3:Y:S01]  /*04e0*/  @P2 LDG.E R20, desc[UR4][R10.64+0x30] ;  /* 0x000030040a142981 */ /* 0x000ee2000c1e1900 */
[----:B----4-:R-:W-:-:S03]  /*04f0*/  @P2 LOP3.LUT R3, R3, R22, RZ, 0x3c, !PT ;  /* 0x0000001603032212 */ /* 0x010fc600078e3cff */
[----:B------:R-:W4:Y:S01]  /*0500*/  @P3 LDG.E R22, desc[UR4][R10.64+0x4c] ;  /* 0x00004c040a163981 */ /* 0x000f22000c1e1900 */
[----:B------:R-:W-:-:S04]  /*0510*/  @P3 LOP3.LUT R15, R15, R28, RZ, 0x3c, !PT ;  /* 0x0000001c0f0f3212 */ /* 0x000fc800078e3cff */
[----:B------:R-:W-:Y:S02]  /*0520*/  @P4 LOP3.LUT R15, R15, R26, RZ, 0x3c, !PT ;  /* 0x0000001a0f0f4212 */ /* 0x000fe400078e3cff */
[----:B------:R-:W-:Y:S01]  /*0530*/  @P1 LOP3.LUT R2, R2, R21, RZ, 0x3c, !PT ;  /* 0x0000001502021212 */ /* 0x000fe200078e3cff */
[----:B------:R-:W4:Y:S04]  /*0540*/  @P5 LDG.E R26, desc[UR4][R10.64+0x64] ;  /* 0x000064040a1a5981 */ /* 0x000f28000c1e1900 */
[----:B------:R-:W4:Y:S01]  /*0550*/  @P3 LDG.E R21, desc[UR4][R10.64+0x40] ;  /* 0x000040040a153981 */ /* 0x000f22000c1e1900 */
[----:B------:R-:W-:Y:S02]  /*0560*/  @P2 LOP3.LUT R4, R4, R23, RZ, 0x3c, !PT ;  /* 0x0000001704042212 */ /* 0x000fe400078e3cff */
[----:B------:R-:W-:Y:S01]  /*0570*/  @P2 LOP3.LUT R2, R2, R25, RZ, 0x3c, !PT ;  /* 0x0000001902022212 */ /* 0x000fe200078e3cff */
[----:B------:R-:W4:Y:S04]  /*0580*/  @P3 LDG.E R23, desc[UR4][R10.64+0x48] ;  /* 0x000048040a173981 */ /* 0x000f28000c1e1900 */
[----:B------:R-:W4:Y:S01]  /*0590*/  @P4 LDG.E R25, desc[UR4][R10.64+0x54] ;  /* 0x000054040a194981 */ /* 0x000f22000c1e1900 */
[----:B--2---:R-:W-:-:S03]  /*05a0*/  @P1 LOP3.LUT R5, R5, R18, RZ, 0x3c, !PT ;  /* 0x0000001205051212 */ /* 0x004fc600078e3cff */
[----:B------:R-:W2:Y:S01]  /*05b0*/  @P3 LDG.E R18, desc[UR4][R10.64+0x44] ;  /* 0x000044040a123981 */ /* 0x000ea2000c1e1900 */
[----:B---3--:R-:W-:-:S03]  /*05c0*/  @P2 LOP3.LUT R5, R5, R20, RZ, 0x3c, !PT ;  /* 0x0000001405052212 */ /* 0x008fc600078e3cff */
[----:B------:R-:W3:Y:S01]  /*05d0*/  @P4 LDG.E R20, desc[UR4][R10.64+0x58] ;  /* 0x000058040a144981 */ /* 0x000ee2000c1e1900 */
[----:B----4-:R-:W-:-:S03]  /*05e0*/  @P3 LOP3.LUT R3, R3, R22, RZ, 0x3c, !PT ;  /* 0x0000001603033212 */ /* 0x010fc600078e3cff */
[----:B------:R-:W4:Y:S01]  /*05f0*/  @P4 LDG.E R22, desc[UR4][R10.64+0x60] ;  /* 0x000060040a164981 */ /* 0x000f22000c1e1900 */
[----:B------:R-:W-:Y:S02]  /*0600*/  LOP3.LUT P0, RZ, R24, 0x80, RZ, 0xc0, !PT ;  /* 0x0000008018ff7812 */ /* 0x000fe4000780c0ff */
[----:B------:R-:W-:Y:S02]  /*0610*/  @P5 LOP3.LUT R15, R15, R26, RZ, 0x3c, !PT ;  /* 0x0000001a0f0f5212 */ /* 0x000fe400078e3cff */
[----:B------:R-:W4:Y:S01]  /*0620*/  @P6 LDG.E R26, desc[UR4][R10.64+0x78] ;  /* 0x000078040a1a6981 */ /* 0x000f22000c1e1900 */
[----:B------:R-:W-:-:S03]  /*0630*/  @P3 LOP3.LUT R4, R4, R21, RZ, 0x3c, !PT ;  /* 0x0000001504043212 */ /* 0x000fc600078e3cff */
[----:B------:R-:W4:Y:S01]  /*0640*/  @P4 LDG.E R21, desc[UR4][R10.64+0x5c] ;  /* 0x00005c040a154981 */ /* 0x000f22000c1e1900 */
[----:B------:R-:W-:-:S03]  /*0650*/  @P3 LOP3.LUT R2, R2, R23, RZ, 0x3c, !PT ;  /* 0x0000001702023212 */ /* 0x000fc600078e3cff */
[----:B------:R-:W4:Y:S01]  /*0660*/  @P5 LDG.E R23, desc[UR4][R10.64+0x68] ;  /* 0x000068040a175981 */ /* 0x000f22000c1e1900 */
[----:B------:R-:W-:-:S03]  /*0670*/  @P4 LOP3.LUT R4, R4, R25, RZ, 0x3c, !PT ;  /* 0x0000001904044212 */ /* 0x000fc600078e3cff */
[----:B------:R-:W4:Y:S01]  /*0680*/  @P5 LDG.E R25, desc[UR4][R10.64+0x70] ;  /* 0x000070040a195981 */ /* 0x000f22000c1e1900 */
[----:B--2---:R-:W-:-:S03]  /*0690*/  @P3 LOP3.LUT R5, R5, R18, RZ, 0x3c, !PT ;  /* 0x0000001205053212 */ /* 0x004fc600078e3cff */
[----:B------:R-:W2:Y:S01]  /*06a0*/  @P5 LDG.E R18, desc[UR4][R10.64+0x6c] ;  /* 0x00006c040a125981 */ /* 0x000ea2000c1e1900 */
[----:B---3--:R-:W-:-:S03]  /*06b0*/  @P4 LOP3.LUT R5, R5, R20, RZ, 0x3c, !PT ;  /* 0x0000001405054212 */ /* 0x008fc600078e3cff */
[----:B------:R-:W3:Y:S01]  /*06c0*/  @P5 LDG.E R20, desc[UR4][R10.64+0x74] ;  /* 0x000074040a145981 */ /* 0x000ee2000c1e1900 */
[----:B----4-:R-:W-:-:S03]  /*06d0*/  @P4 LOP3.LUT R3, R3, R22, RZ, 0x3c, !PT ;  /* 0x0000001603034212 */ /* 0x010fc600078e3cff */
[----:B------:R-:W4:Y:S01]  /*06e0*/  @P0 LDG.E R22, desc[UR4][R10.64+0x8c] ;  /* 0x00008c040a160981 */ /* 0x000f22000c1e1900 */
[----:B------:R-:W-:-:S03]  /*06f0*/  @P6 LOP3.LUT R15, R15, R26, RZ, 0x3c, !PT ;  /* 0x0000001a0f0f6212 */ /* 0x000fc600078e3cff */
        /* <DEDUP_REMOVED lines=13> */
[----:B------:R-:W-:Y:S02]  /*07d0*/  @P6 LOP3.LUT R4, R4, R27, RZ, 0x3c, !PT ;  /* 0x0000001b04046212 */ /* 0x000fe400078e3cff */
[----:B------:R-:W-:Y:S02]  /*07e0*/  @P6 LOP3.LUT R2, R2, R21, RZ, 0x3c, !PT ;  /* 0x0000001502026212 */ /* 0x000fe400078e3cff */
[----:B------:R-:W-:Y:S02]  /*07f0*/  @P0 LOP3.LUT R4, R4, R23, RZ, 0x3c, !PT ;  /* 0x0000001704040212 */ /* 0x000fe400078e3cff */
[----:B------:R-:W-:Y:S02]  /*0800*/  @P0 LOP3.LUT R2, R2, R25, RZ, 0x3c, !PT ;  /* 0x0000001902020212 */ /* 0x000fe400078e3cff */
[----:B--2---:R-:W-:Y:S02]  /*0810*/  @P6 LOP3.LUT R5, R5, R18, RZ, 0x3c, !PT ;  /* 0x0000001205056212 */ /* 0x004fe400078e3cff */
[----:B---3--:R-:W-:-:S02]  /*0820*/  @P6 LOP3.LUT R3, R3, R20, RZ, 0x3c, !PT ;  /* 0x0000001403036212 */ /* 0x008fc400078e3cff */
[----:B----4-:R-:W-:Y:S02]  /*0830*/  @P0 LOP3.LUT R5, R5, R22, RZ, 0x3c, !PT ;  /* 0x0000001605050212 */ /* 0x010fe400078e3cff */
[----:B------:R-:W-:Y:S02]  /*0840*/  @P0 LOP3.LUT R3, R3, R26, RZ, 0x3c, !PT ;  /* 0x0000001a03030212 */ /* 0x000fe400078e3cff */
[----:B------:R-:W-:-:S13]  /*0850*/  R2P PR, R24.B1, 0x7f ;  /* 0x0000007f18007804 */ /* 0x000fda0000001000 */
[----:B------:R-:W2:Y:S04]  /*0860*/  @P0 LDG.E R18, desc[UR4][R10.64+0xa0] ;  /* 0x0000a0040a120981 */ /* 0x000ea8000c1e1900 */
[----:B------:R-:W3:Y:S04]  /*0870*/  @P1 LDG.E R22, desc[UR4][R10.64+0xb4] ;  /* 0x0000b4040a161981 */ /* 0x000ee8000c1e1900 */
[----:B------:R-:W4:Y:S04]  /*0880*/  @P2 LDG.E R26, desc[UR4][R10.64+0xc8] ;  /* 0x0000c8040a1a2981 */ /* 0x000f28000c1e1900 */
[----:B------:R-:W4:Y:S04]  /*0890*/  @P3 LDG.E R28, desc[UR4][R10.64+0xdc] ;  /* 0x0000dc040a1c3981 */ /* 0x000f28000c1e1900 */
[----:B------:R-:W4:Y:S04]  /*08a0*/  @P0 LDG.E R23, desc[UR4][R10.64+0xa4] ;  /* 0x0000a4040a170981 */ /* 0x000f28000c1e1900 */
[----:B------:R-:W4:Y:S04]  /*08b0*/  @P0 LDG.E R20, desc[UR4][R10.64+0xa8] ;  /* 0x0000a8040a140981 */ /* 0x000f28000c1e1900 */
[----:B------:R-:W4:Y:S04]  /*08c0*/  @P4 LDG.E R25, desc[UR4][R10.64+0xf0] ;  /* 0x0000f0040a194981 */ /* 0x000f28000c1e1900 */
        /* <DEDUP_REMOVED lines=21> */
[----:B------:R-:W-:Y:S02]  /*0a20*/  LOP3.LUT P0, RZ, R24, 0x8000, RZ, 0xc0, !PT ;  /* 0x0000800018ff7812 */ /* 0x000fe4000780c0ff */
[----:B----4-:R-:W-:Y:S01]  /*0a30*/  @P5 LOP3.LUT R15, R15, R26, RZ, 0x3c, !PT ;  /* 0x0000001a0f0f5212 */ /* 0x010fe200078e3cff */
[----:B------:R-:W4:Y:S04]  /*0a40*/  @P3 LDG.E R24, desc[UR4][R10.64+0xe4] ;  /* 0x0000e4040a183981 */ /* 0x000f28000c1e1900 */
[----:B------:R-:W2:Y:S01]  /*0a50*/  @P6 LDG.E R26, desc[UR4][R10.64+0x118] ;  /* 0x000118040a1a6981 */ /* 0x000ea2000c1e1900 */
        /* <DEDUP_REMOVED lines=8> */
[----:B---3--:R-:W-:-:S03]  /*0ae0*/  @P2 LOP3.LUT R3, R3, R22, RZ, 0x3c, !PT ;  /* 0x0000001603032212 */ /* 0x008fc600078e3cff */
[----:B------:R-:W3:Y:S01]  /*0af0*/  @P4 LDG.E R22, desc[UR4][R10.64+0x100] ;  /* 0x000100040a164981 */ /* 0x000ee2000c1e1900 */
[----:B--2---:R-:W-:-:S03]  /*0b00*/  @P6 LOP3.LUT R15, R15, R26, RZ, 0x3c, !PT ;  /* 0x0000001a0f0f6212 */ /* 0x004fc600078e3cff */
[----:B------:R-:W2:Y:S01]  /*0b10*/  @P0 LDG.E R26, desc[UR4][R10.64+0x12c] ;  /* 0x00012c040a1a0981 */ /* 0x000ea2000c1e1900 */
[----:B----4-:R-:W-:-:S03]  /*0b20*/  @P2 LOP3.LUT R2, R2, R23, RZ, 0x3c, !PT ;  /* 0x0000001702022212 */ /* 0x010fc600078e3cff */
[----:B------:R-:W4:Y:S01]  /*0b30*/  @P4 LDG.E R23, desc[UR4][R10.64+0xfc] ;  /* 0x0000fc040a174981 */ /* 0x000f22000c1e1900 */
[----:B------:R-:W-:-:S03]  /*0b40*/  @P2 LOP3.LUT R5, R5, R20, RZ, 0x3c, !PT ;  /* 0x0000001405052212 */ /* 0x000fc600078e3cff */
[----:B------:R-:W4:Y:S01]  /*0b50*/  @P4 LDG.E R20, desc[UR4][R10.64+0xf8] ;  /* 0x0000f8040a144981 */ /* 0x000f22000c1e1900 */
[----:B------:R-:W-:Y:S02]  /*0b60*/  @P3 LOP3.LUT R2, R2, R27, RZ, 0x3c, !PT ;  /* 0x0000001b02023212 */ /* 0x000fe400078e3cff */
[----:B------:R-:W-:Y:S01]  /*0b70*/  @P3 LOP3.LUT R4, R4, R25, RZ, 0x3c, !PT ;  /* 0x0000001904043212 */ /* 0x000fe200078e3cff */
[----:B------:R-:W4:Y:S01]  /*0b80*/  @P5 LDG.E R27, desc[UR4][R10.64+0x110] ;  /* 0x000110040a1b5981 */ /* 0x000f22000c1e1900 */
[----:B------:R-:W-:-:S03]  /*0b90*/  @P3 LOP3.LUT R5, R5, R24, RZ, 0x3c, !PT ;  /* 0x0000001805053212 */ /* 0x000fc600078e3cff */
[----:B------:R-:W4:Y:S04]  /*0ba0*/  @P5 LDG.E R25, desc[UR4][R10.64+0x108] ;  /* 0x000108040a195981 */ /* 0x000f28000c1e1900 */
        /* <DEDUP_REMOVED lines=19> */
[----:B------:R-:W-:-:S05]  /*0ce0*/  VIADD R19, R19, 0x10 ;  /* 0x0000001013137836 */ /* 0x000fca0000000000 */
[----:B------:R-:W-:Y:S02]  /*0cf0*/  ISETP.NE.AND P1, PT, R19, 0x20, PT ;  /* 0x000000201300780c */ /* 0x000fe40003f25270 */
[----:B------:R-:W-:Y:S02]  /*0d00*/  @P5 LOP3.LUT R3, R3, R18, RZ, 0x3c, !PT ;  /* 0x0000001203035212 */ /* 0x000fe400078e3cff */
[----:B------:R-:W-:Y:S02]  /*0d10*/  @P6 LOP3.LUT R4, R4, R21, RZ, 0x3c, !PT ;  /* 0x0000001504046212 */ /* 0x000fe400078e3cff */
[----:B---3--:R-:W-:-:S04]  /*0d20*/  @P6 LOP3.LUT R3, R3, R22, RZ, 0x3c, !PT ;  /* 0x0000001603036212 */ /* 0x008fc800078e3cff */
[----:B--2---:R-:W-:Y:S02]  /*0d30*/  @P0 LOP3.LUT R3, R3, R26, RZ, 0x3c, !PT ;  /* 0x0000001a03030212 */ /* 0x004fe400078e3cff */
[----:B----4-:R-:W-:Y:S02]  /*0d40*/  @P6 LOP3.LUT R2, R2, R23, RZ, 0x3c, !PT ;  /* 0x0000001702026212 */ /* 0x010fe400078e3cff */
[----:B------:R-:W-:Y:S02]  /*0d50*/  @P6 LOP3.LUT R5, R5, R20, RZ, 0x3c, !PT ;  /* 0x0000001405056212 */ /* 0x000fe400078e3cff */
[----:B------:R-:W-:Y:S02]  /*0d60*/  @P0 LOP3.LUT R2, R2, R27, RZ, 0x3c, !PT ;  /* 0x0000001b02020212 */ /* 0x000fe400078e3cff */
[----:B------:R-:W-:Y:S02]  /*0d70*/  @P0 LOP3.LUT R4, R4, R25, RZ, 0x3c, !PT ;  /* 0x0000001904040212 */ /* 0x000fe400078e3cff */
[----:B------:R-:W-:Y:S01]  /*0d80*/  @P0 LOP3.LUT R5, R5, R24, RZ, 0x3c, !PT ;  /* 0x0000001805050212 */ /* 0x000fe200078e3cff */
[----:B------:R-:W-:Y:S06]  /*0d90*/  @P1 BRA `(.L_x_18) ;  /* 0xfffffff400481947 */ /* 0x000fec000383ffff */
[----:B------:R-:W-:-:S05]  /*0da0*/  VIADD R17, R17, 0x1 ;  /* 0x0000000111117836 */ /* 0x000fca0000000000 */
[----:B------:R-:W-:-:S13]  /*0db0*/  ISETP.NE.AND P0, PT, R17, 0x5, PT ;  /* 0x000000051100780c */ /* 0x000fda0003f05270 */
[----:B------:R-:W-:Y:S05]  /*0dc0*/  @P0 BRA `(.L_x_19) ;  /* 0xfffffff400300947 */ /* 0x000fea000383ffff */
[----:B------:R1:W-:Y:S01]  /*0dd0*/  STG.E.64 desc[UR4][R6.64+0x8], R4 ;  /* 0x0000080406007986 */ /* 0x0003e2000c101b04 */
[----:B------:R-:W-:Y:S01]  /*0de0*/  VIADD R14, R14, 0x1 ;  /* 0x000000010e0e7836 */ /* 0x000fe20000000000 */
[----:B------:R-:W-:Y:S02]  /*0df0*/  LOP3.LUT R11, R13, 0x3, RZ, 0xc0, !PT ;  /* 0x000000030d0b7812 */ /* 0x000fe400078ec0ff */
[----:B------:R1:W-:Y:S02]  /*0e00*/  STG.E.64 desc[UR4][R6.64+0x10], R2 ;  /* 0x0000100206007986 */ /* 0x0003e4000c101b04 */
[----:B------:R-:W-:Y:S02]  /*0e10*/  ISETP.GE.U32.AND P0, PT, R14, R11, PT ;  /* 0x0000000b0e00720c */ /* 0x000fe40003f06070 */
[----:B------:R1:W-:Y:S11]  /*0e20*/  STG.E desc[UR4][R6.64+0x4], R15 ;  /* 0x0000040f06007986 */ /* 0x0003f6000c101904 */
[----:B------:R-:W-:Y:S05]  /*0e30*/  @!P0 BRA `(.L_x_20) ;  /* 0xfffffff400048947 */ /* 0x000fea000383ffff */
.L_x_17:
[----:B------:R-:W-:Y:S05]  /*0e40*/  BSYNC.RECONVERGENT B1 ;  /* 0x0000000000017941 */ /* 0x000fea0003800200 */
.L_x_16:
[C---:B------:R-:W-:Y:S01]  /*0e50*/  ISETP.GT.U32.AND P0, PT, R13.reuse, 0x3, PT ;  /* 0x000000030d00780c */ /* 0x040fe20003f04070 */
[----:B------:R-:W-:Y:S01]  /*0e60*/  VIADD R12, R12, 0x1 ;  /* 0x000000010c0c7836 */ /* 0x000fe20000000000 */
[--C-:B------:R-:W-:Y:S02]  /*0e70*/  SHF.R.U64 R13, R13, 0x2, R0.reuse ;  /* 0x000000020d0d7819 */ /* 0x100fe40000001200 */
[----:B------:R-:W-:Y:S02]  /*0e80*/  ISETP.GT.U32.AND.EX P0, PT, R0, RZ, PT, P0 ;  /* 0x000000ff0000720c */ /* 0x000fe40003f04100 */
[----:B------:R-:W-:-:S11]  /*0e90*/  SHF.R.U32.HI R0, RZ, 0x2, R0 ;  /* 0x00000002ff007819 */ /* 0x000fd60000011600 */
[----:B------:R-:W-:Y:S05]  /*0ea0*/  @P0 BRA `(.L_x_21) ;  /* 0xfffffff000c80947 */ /* 0x000fea000383ffff */
.L_x_15:
[----:B------:R-:W-:Y:S05]  /*0eb0*/  BSYNC.RECONVERGENT B0 ;  /* 0x0000000000007941 */ /* 0x000fea0003800200 */
.L_x_14:
[----:B------:R-:W-:Y:S04]  /*0ec0*/  STG.E.64 desc[UR4][R6.64+0x18], RZ ;  /* 0x000018ff06007986 */ /* 0x000fe8000c101b04 */
[----:B------:R-:W-:Y:S04]  /*0ed0*/  STG.E desc[UR4][R6.64+0x20], RZ ;  /* 0x000020ff06007986 */ /* 0x000fe8000c101904 */
[----:B------:R-:W-:Y:S01]  /*0ee0*/  STG.E.64 desc[UR4][R6.64+0x28], RZ ;  /* 0x000028ff06007986 */ /* 0x000fe2000c101b04 */
[----:B------:R-:W-:Y:S05]  /*0ef0*/  EXIT ;  /* 0x000000000000794d */ /* 0x000fea0003800000 */
.L_x_22:
        /* <DEDUP_REMOVED lines=16> */
.L_x_28:


//--------------------- .nv.global.init           --------------------------
	.section	.nv.global.init,"aw",@progbits
	.align	4
.nv.global.init:
	.type		mrg32k3aM1SubSeq,@object
	.size		mrg32k3aM1SubSeq,(mrg32k3aM2SubSeq - mrg32k3aM1SubSeq)
mrg32k3aM1SubSeq:
        /*0000*/ 	.byte	0x0b, 0xcc, 0xee, 0x04, 0x73, 0x29, 0x8b, 0x6f, 0xf6, 0x53, 0x03, 0xf6, 0x23, 0xf6, 0xea, 0xda
        /* <DEDUP_REMOVED lines=125> */
	.type		mrg32k3aM2SubSeq,@object
	.size		mrg32k3aM2SubSeq,(mrg32k3aM1 - mrg32k3aM2SubSeq)
mrg32k3aM2SubSeq:
        /* <DEDUP_REMOVED lines=126> */
	.type		mrg32k3aM1,@object
	.size		mrg32k3aM1,(mrg32k3aM1Seq - mrg32k3aM1)
mrg32k3aM1:
        /* <DEDUP_REMOVED lines=144> */
	.type		mrg32k3aM1Seq,@object
	.size		mrg32k3aM1Seq,(mrg32k3aM2 - mrg32k3aM1Seq)
mrg32k3aM1Seq:
        /* <DEDUP_REMOVED lines=144> */
	.type		mrg32k3aM2,@object
	.size		mrg32k3aM2,(mrg32k3aM2Seq - mrg32k3aM2)
mrg32k3aM2:
        /* <DEDUP_REMOVED lines=144> */
	.type		mrg32k3aM2Seq,@object
	.size		mrg32k3aM2Seq,(precalc_xorwow_matrix - mrg32k3aM2Seq)
mrg32k3aM2Seq:
        /* <DEDUP_REMOVED lines=144> */
	.type		precalc_xorwow_matrix,@object
	.size		precalc_xorwow_matrix,(precalc_xorwow_offset_matrix - precalc_xorwow_matrix)
precalc_xorwow_matrix:
        /* <DEDUP_REMOVED lines=6400> */
	.type		precalc_xorwow_offset_matrix,@object
	.size		precalc_xorwow_offset_matrix,(.L_1 - precalc_xorwow_offset_matrix)
precalc_xorwow_offset_matrix:
        /* <DEDUP_REMOVED lines=6400> */
.L_1:


//--------------------- .nv.shared.reserved.0     --------------------------
	.section	.nv.shared.reserved.0,"aw",@nobits
	.weak		__nv_reservedSMEM_offset_0_alias
	.size		__nv_reservedSMEM_offset_0_alias, 0, 64
	.other		__nv_reservedSMEM_offset_0_alias,@"STO_CUDA_RESERVED_SHARED STV_DEFAULT"
__nv_reservedSMEM_offset_0_alias:
	.zero		0
	.zero		64


//--------------------- .nv.constant0._Z14mutationKernelPfP17curandStateXORWOW --------------------------
	.section	.nv.constant0._Z14mutationKernelPfP17curandStateXORWOW,"a",@progbits
	.sectionflags	@""
	.align	4
.nv.constant0._Z14mutationKernelPfP17curandStateXORWOW:
	.zero		912


//--------------------- .nv.constant0._Z15crossoverKernelPfS_S_P17curandStateXORWOW --------------------------
	.section	.nv.constant0._Z15crossoverKernelPfS_S_P17curandStateXORWOW,"a",@progbits
	.sectionflags	@""
	.align	4
.nv.constant0._Z15crossoverKernelPfS_S_P17curandStateXORWOW:
	.zero		928


//--------------------- .nv.constant0._Z15evaluateFitnessPfS_S_ --------------------------
	.section	.nv.constant0._Z15evaluateFitnessPfS_S_,"a",@progbits
	.sectionflags	@""
	.align	4
.nv.constant0._Z15evaluateFitnessPfS_S_:
	.zero		920


//--------------------- .nv.constant0._Z14initPopulationPfP17curandStateXORWOW --------------------------
	.section	.nv.constant0._Z14initPopulationPfP17curandStateXORWOW,"a",@progbits
	.sectionflags	@""
	.align	4
.nv.constant0._Z14initPopulationPfP17curandStateXORWOW:
	.zero		912


//--------------------- .nv.constant0._Z8initRandP17curandStateXORWOWm --------------------------
	.section	.nv.constant0._Z8initRandP17curandStateXORWOWm,"a",@progbits
	.sectionflags	@""
	.align	4
.nv.constant0._Z8initRandP17curandStateXORWOWm:
	.zero		912


//--------------------- SYMBOLS --------------------------

	.type		.nv.reservedSmem.offset0,@object
	.size		.nv.reservedSmem.offset0,0x4
